// auto-generated by cutlass_sweep.gemm — config: {"arch": "sm_100", "cluster_m": 2, "cluster_n": 2, "dtype": "e5m2", "stages": 5, "tile_k": 64, "tile_m": 256, "tile_n": 128}
#include "cutlass/cutlass.h"
#include "cutlass/gemm/collective/collective_builder.hpp"
#include "cutlass/gemm/device/gemm_universal_adapter.h"
#include "cutlass/gemm/kernel/gemm_universal.hpp"
#include "cutlass/epilogue/collective/collective_builder.hpp"

using ElemA = cutlass::float_e5m2_t;
using ElemB = cutlass::float_e5m2_t;
using ElemCD = cutlass::float_e5m2_t;
using Acc  = float;
using TileShape    = cute::Shape<cute::_256, cute::_128, cute::_64>;
using ClusterShape = cute::Shape<cute::_2, cute::_2, cute::_1>;

using CollectiveEpilogue = typename cutlass::epilogue::collective::CollectiveBuilder<
    cutlass::arch::Sm100, cutlass::arch::OpClassTensorOp,
    TileShape, ClusterShape,
    cutlass::epilogue::collective::EpilogueTileAuto,
    Acc, Acc,
    ElemCD, cutlass::layout::RowMajor, 128 / cutlass::sizeof_bits<ElemCD>::value,
    ElemCD, cutlass::layout::RowMajor, 128 / cutlass::sizeof_bits<ElemCD>::value,
    cutlass::epilogue::collective::EpilogueScheduleAuto
  >::CollectiveOp;

using CollectiveMainloop = typename cutlass::gemm::collective::CollectiveBuilder<
    cutlass::arch::Sm100, cutlass::arch::OpClassTensorOp,
    ElemA, cutlass::layout::RowMajor, 128 / cutlass::sizeof_bits<ElemA>::value,
    ElemB, cutlass::layout::ColumnMajor, 128 / cutlass::sizeof_bits<ElemB>::value,
    Acc,
    TileShape, ClusterShape,
    cutlass::gemm::collective::StageCount<5>,
    cutlass::gemm::collective::KernelScheduleAuto
  >::CollectiveOp;

using GemmKernel = cutlass::gemm::kernel::GemmUniversal<
    cute::Shape<int,int,int,int>,
    CollectiveMainloop,
    CollectiveEpilogue
>;
using Gemm = cutlass::gemm::device::GemmUniversalAdapter<GemmKernel>;

// Force the device kernel symbol into the cubin without needing a host main.
auto* _anchor = &cutlass::device_kernel<GemmKernel>;


// ===== COMPILED SASS (sm_100a) =====

	.target	sm_100a

	.elftype	@"ET_EXEC"


//--------------------- .note.nv.tkinfo           --------------------------
	.section	.note.nv.tkinfo,"",@"SHT_NOTE"
	.sectionflags	@"SHF_NOTE_NV_TKINFO"
	.tkinfo
        /*0018*/ 	.word	0x00000002
        /*0030*/ 	.string	""
        /*0030*/ 	.string	"ptxas"
        /*0030*/ 	.string	"Cuda compilation tools, release 13.0, V13.0.88"
        /*0030*/ 	.string	"Build cuda_13.0.r13.0/compiler.36424714_0"
        /*0030*/ 	.string	"-arch sm_100a -m 64 "



//--------------------- .note.nv.cuinfo           --------------------------
	.section	.note.nv.cuinfo,"",@"SHT_NOTE"
	.sectionflags	@"SHF_NOTE_NV_CUINFO"
        /*0018*/ 	.short	0x0002
        /*001a*/ 	.short	0x0064
        /*001c*/ 	.short	0x0082
	.zero		2


//--------------------- .nv.info                  --------------------------
	.section	.nv.info,"",@"SHT_CUDA_INFO"
	.align	4


	//----- nvinfo : EIATTR_REGCOUNT
	.align		4
        /*0000*/ 	.byte	0x04, 0x2f
        /*0002*/ 	.short	(.L_19 - .L_18)
	.align		4
.L_18:
        /*0004*/ 	.word	index@(_ZN7cutlass13device_kernelINS_4gemm6kernel13GemmUniversalIN4cute5tupleIJiiiiEEENS1_10collective13CollectiveMmaINS1_35MainloopSm100TmaUmmaWarpSpecializedILi5ELi2ELi4ENS5_IJNS4_1CILi2EEESB_NSA_ILi1EEEEEEEENS5_IJNSA_ILi256EEENSA_ILi128EEENSA_ILi64EEEEEENS_12float_e5m2_tENS5_IJlSC_lEEESJ_SK_NS4_8TiledMMAINS4_8MMA_AtomIJNS4_10MMA_TraitsINS4_25SM100_MMA_F8F6F4_2x1SM_SSEJSJ_SJ_fSF_SG_NS4_17integral_constantINS4_4UMMA5MajorELSR_0EEESS_NSP_INSQ_7ScaleInELST_0EEESU_EEEEEENS4_6LayoutINS5_IJSC_SC_SC_EEENS5_IJNSA_ILi0EEESZ_SZ_EEEEENS5_IJNS4_10UnderscoreES12_S12_EEEEENS4_28SM100_TMA_2SM_LOAD_MULTICASTENS4_14ComposedLayoutINS4_7SwizzleILi2ELi4ELi3EEENS4_18smem_ptr_flag_bitsILi8EEENSX_INS5_IJNSA_ILi8EEESH_EEENS5_IJSH_SC_EEEEEEEvNS4_8identityENS4_18SM100_TMA_2SM_LOADES1F_vS1G_EENS_8epilogue10collective18CollectiveEpilogueINS1J_23Sm100TmaWarpSpecializedILi2ELi2ELi64ELb0ELb0EEEJNS5_IJSG_SG_SH_EEENS5_IJNSX_ISG_SC_EENSX_ISH_SC_EEEEESJ_SK_SJ_SK_NS1J_6fusion15FusionCallbacksIS1N_NS1S_17LinearCombinationISJ_fSJ_fLNS_15FloatRoundStyleE2EEES1O_S1R_JEEENS4_5SM1004TMEM4LOAD26SM100_TMEM_LOAD_32dp32b64xENS4_13SM90_TMA_LOADES1F_NS4_39AutoVectorizingCopyWithAssumedAlignmentILi128EEENS4_14SM90_TMA_STOREES1F_S24_S24_EEEvvEEEEvNT_6ParamsE)
        /*0008*/ 	.word	0x000000cd


	//----- nvinfo : EIATTR_FRAME_SIZE
	.align		4
.L_19:
        /*000c*/ 	.byte	0x04, 0x11
        /*000e*/ 	.short	(.L_21 - .L_20)
	.align		4
.L_20:
        /*0010*/ 	.word	index@($__internal_2_$__cuda_sm10x_tcgen05_guardrail_trap_unallocated_columns_being_dealloced)
        /*0014*/ 	.word	0x00000000


	//----- nvinfo : EIATTR_FRAME_SIZE
	.align		4
.L_21:
        /*0018*/ 	.byte	0x04, 0x11
        /*001a*/ 	.short	(.L_23 - .L_22)
	.align		4
.L_22:
        /*001c*/ 	.word	index@($__internal_1_$__cuda_sm10x_tcgen05_guardrail_trap_phase_invalid_during_alloc)
        /*0020*/ 	.word	0x00000000


	//----- nvinfo : EIATTR_FRAME_SIZE
	.align		4
.L_23:
        /*0024*/ 	.byte	0x04, 0x11
        /*0026*/ 	.short	(.L_25 - .L_24)
	.align		4
.L_24:
        /*0028*/ 	.word	index@($__internal_0_$__cuda_sm10x_tcgen05_guardrail_trap_col_being_dealloced_not_returned_by_alloc)
        /*002c*/ 	.word	0x00000000


	//----- nvinfo : EIATTR_FRAME_SIZE
	.align		4
.L_25:
        /*0030*/ 	.byte	0x04, 0x11
        /*0032*/ 	.short	(.L_27 - .L_26)
	.align		4
.L_26:
        /*0034*/ 	.word	index@(_ZN7cutlass13device_kernelINS_4gemm6kernel13GemmUniversalIN4cute5tupleIJiiiiEEENS1_10collective13CollectiveMmaINS1_35MainloopSm100TmaUmmaWarpSpecializedILi5ELi2ELi4ENS5_IJNS4_1CILi2EEESB_NSA_ILi1EEEEEEEENS5_IJNSA_ILi256EEENSA_ILi128EEENSA_ILi64EEEEEENS_12float_e5m2_tENS5_IJlSC_lEEESJ_SK_NS4_8TiledMMAINS4_8MMA_AtomIJNS4_10MMA_TraitsINS4_25SM100_MMA_F8F6F4_2x1SM_SSEJSJ_SJ_fSF_SG_NS4_17integral_constantINS4_4UMMA5MajorELSR_0EEESS_NSP_INSQ_7ScaleInELST_0EEESU_EEEEEENS4_6LayoutINS5_IJSC_SC_SC_EEENS5_IJNSA_ILi0EEESZ_SZ_EEEEENS5_IJNS4_10UnderscoreES12_S12_EEEEENS4_28SM100_TMA_2SM_LOAD_MULTICASTENS4_14ComposedLayoutINS4_7SwizzleILi2ELi4ELi3EEENS4_18smem_ptr_flag_bitsILi8EEENSX_INS5_IJNSA_ILi8EEESH_EEENS5_IJSH_SC_EEEEEEEvNS4_8identityENS4_18SM100_TMA_2SM_LOADES1F_vS1G_EENS_8epilogue10collective18CollectiveEpilogueINS1J_23Sm100TmaWarpSpecializedILi2ELi2ELi64ELb0ELb0EEEJNS5_IJSG_SG_SH_EEENS5_IJNSX_ISG_SC_EENSX_ISH_SC_EEEEESJ_SK_SJ_SK_NS1J_6fusion15FusionCallbacksIS1N_NS1S_17LinearCombinationISJ_fSJ_fLNS_15FloatRoundStyleE2EEES1O_S1R_JEEENS4_5SM1004TMEM4LOAD26SM100_TMEM_LOAD_32dp32b64xENS4_13SM90_TMA_LOADES1F_NS4_39AutoVectorizingCopyWithAssumedAlignmentILi128EEENS4_14SM90_TMA_STOREES1F_S24_S24_EEEvvEEEEvNT_6ParamsE)
        /*0038*/ 	.word	0x00000000


	//----- nvinfo : EIATTR_MIN_STACK_SIZE
	.align		4
.L_27:
        /*003c*/ 	.byte	0x04, 0x12
        /*003e*/ 	.short	(.L_29 - .L_28)
	.align		4
.L_28:
        /*0040*/ 	.word	index@(_ZN7cutlass13device_kernelINS_4gemm6kernel13GemmUniversalIN4cute5tupleIJiiiiEEENS1_10collective13CollectiveMmaINS1_35MainloopSm100TmaUmmaWarpSpecializedILi5ELi2ELi4ENS5_IJNS4_1CILi2EEESB_NSA_ILi1EEEEEEEENS5_IJNSA_ILi256EEENSA_ILi128EEENSA_ILi64EEEEEENS_12float_e5m2_tENS5_IJlSC_lEEESJ_SK_NS4_8TiledMMAINS4_8MMA_AtomIJNS4_10MMA_TraitsINS4_25SM100_MMA_F8F6F4_2x1SM_SSEJSJ_SJ_fSF_SG_NS4_17integral_constantINS4_4UMMA5MajorELSR_0EEESS_NSP_INSQ_7ScaleInELST_0EEESU_EEEEEENS4_6LayoutINS5_IJSC_SC_SC_EEENS5_IJNSA_ILi0EEESZ_SZ_EEEEENS5_IJNS4_10UnderscoreES12_S12_EEEEENS4_28SM100_TMA_2SM_LOAD_MULTICASTENS4_14ComposedLayoutINS4_7SwizzleILi2ELi4ELi3EEENS4_18smem_ptr_flag_bitsILi8EEENSX_INS5_IJNSA_ILi8EEESH_EEENS5_IJSH_SC_EEEEEEEvNS4_8identityENS4_18SM100_TMA_2SM_LOADES1F_vS1G_EENS_8epilogue10collective18CollectiveEpilogueINS1J_23Sm100TmaWarpSpecializedILi2ELi2ELi64ELb0ELb0EEEJNS5_IJSG_SG_SH_EEENS5_IJNSX_ISG_SC_EENSX_ISH_SC_EEEEESJ_SK_SJ_SK_NS1J_6fusion15FusionCallbacksIS1N_NS1S_17LinearCombinationISJ_fSJ_fLNS_15FloatRoundStyleE2EEES1O_S1R_JEEENS4_5SM1004TMEM4LOAD26SM100_TMEM_LOAD_32dp32b64xENS4_13SM90_TMA_LOADES1F_NS4_39AutoVectorizingCopyWithAssumedAlignmentILi128EEENS4_14SM90_TMA_STOREES1F_S24_S24_EEEvvEEEEvNT_6ParamsE)
        /*0044*/ 	.word	0x00000000
.L_29:


//--------------------- .nv.compat                --------------------------
	.section	.nv.compat,"",@"SHT_CUDA_COMPAT_INFO"
	.align	4
        /*0000*/ 	.byte	0x02, 0x09, 0x01, 0x00, 0x02, 0x02, 0x02, 0x00, 0x02, 0x05, 0x05, 0x00, 0x03, 0x07, 0x01, 0x01
        /*0010*/ 	.byte	0x02, 0x03, 0x01, 0x00, 0x02, 0x06, 0x01, 0x00, 0x04, 0x0b, 0x08, 0x00, 0x09, 0x00, 0x00, 0x00
        /*0020*/ 	.byte	0x00, 0x00, 0x00, 0x00


//--------------------- .nv.info._ZN7cutlass13device_kernelINS_4gemm6kernel13GemmUniversalIN4cute5tupleIJiiiiEEENS1_10collective13CollectiveMmaINS1_35MainloopSm100TmaUmmaWarpSpecializedILi5ELi2ELi4ENS5_IJNS4_1CILi2EEESB_NSA_ILi1EEEEEEEENS5_IJNSA_ILi256EEENSA_ILi128EEENSA_ILi64EEEEEENS_12float_e5m2_tENS5_IJlSC_lEEESJ_SK_NS4_8TiledMMAINS4_8MMA_AtomIJNS4_10MMA_TraitsINS4_25SM100_MMA_F8F6F4_2x1SM_SSEJSJ_SJ_fSF_SG_NS4_17integral_constantINS4_4UMMA5MajorELSR_0EEESS_NSP_INSQ_7ScaleInELST_0EEESU_EEEEEENS4_6LayoutINS5_IJSC_SC_SC_EEENS5_IJNSA_ILi0EEESZ_SZ_EEEEENS5_IJNS4_10UnderscoreES12_S12_EEEEENS4_28SM100_TMA_2SM_LOAD_MULTICASTENS4_14ComposedLayoutINS4_7SwizzleILi2ELi4ELi3EEENS4_18smem_ptr_flag_bitsILi8EEENSX_INS5_IJNSA_ILi8EEESH_EEENS5_IJSH_SC_EEEEEEEvNS4_8identityENS4_18SM100_TMA_2SM_LOADES1F_vS1G_EENS_8epilogue10collective18CollectiveEpilogueINS1J_23Sm100TmaWarpSpecializedILi2ELi2ELi64ELb0ELb0EEEJNS5_IJSG_SG_SH_EEENS5_IJNSX_ISG_SC_EENSX_ISH_SC_EEEEESJ_SK_SJ_SK_NS1J_6fusion15FusionCallbacksIS1N_NS1S_17LinearCombinationISJ_fSJ_fLNS_15FloatRoundStyleE2EEES1O_S1R_JEEENS4_5SM1004TMEM4LOAD26SM100_TMEM_LOAD_32dp32b64xENS4_13SM90_TMA_LOADES1F_NS4_39AutoVectorizingCopyWithAssumedAlignmentILi128EEENS4_14SM90_TMA_STOREES1F_S24_S24_EEEvvEEEEvNT_6ParamsE --------------------------
	.section	.nv.info._ZN7cutlass13device_kernelINS_4gemm6kernel13GemmUniversalIN4cute5tupleIJiiiiEEENS1_10collective13CollectiveMmaINS1_35MainloopSm100TmaUmmaWarpSpecializedILi5ELi2ELi4ENS5_IJNS4_1CILi2EEESB_NSA_ILi1EEEEEEEENS5_IJNSA_ILi256EEENSA_ILi128EEENSA_ILi64EEEEEENS_12float_e5m2_tENS5_IJlSC_lEEESJ_SK_NS4_8TiledMMAINS4_8MMA_AtomIJNS4_10MMA_TraitsINS4_25SM100_MMA_F8F6F4_2x1SM_SSEJSJ_SJ_fSF_SG_NS4_17integral_constantINS4_4UMMA5MajorELSR_0EEESS_NSP_INSQ_7ScaleInELST_0EEESU_EEEEEENS4_6LayoutINS5_IJSC_SC_SC_EEENS5_IJNSA_ILi0EEESZ_SZ_EEEEENS5_IJNS4_10UnderscoreES12_S12_EEEEENS4_28SM100_TMA_2SM_LOAD_MULTICASTENS4_14ComposedLayoutINS4_7SwizzleILi2ELi4ELi3EEENS4_18smem_ptr_flag_bitsILi8EEENSX_INS5_IJNSA_ILi8EEESH_EEENS5_IJSH_SC_EEEEEEEvNS4_8identityENS4_18SM100_TMA_2SM_LOADES1F_vS1G_EENS_8epilogue10collective18CollectiveEpilogueINS1J_23Sm100TmaWarpSpecializedILi2ELi2ELi64ELb0ELb0EEEJNS5_IJSG_SG_SH_EEENS5_IJNSX_ISG_SC_EENSX_ISH_SC_EEEEESJ_SK_SJ_SK_NS1J_6fusion15FusionCallbacksIS1N_NS1S_17LinearCombinationISJ_fSJ_fLNS_15FloatRoundStyleE2EEES1O_S1R_JEEENS4_5SM1004TMEM4LOAD26SM100_TMEM_LOAD_32dp32b64xENS4_13SM90_TMA_LOADES1F_NS4_39AutoVectorizingCopyWithAssumedAlignmentILi128EEENS4_14SM90_TMA_STOREES1F_S24_S24_EEEvvEEEEvNT_6ParamsE,"",@"SHT_CUDA_INFO"
	.sectionflags	@""
	.align	4


	//----- nvinfo : EIATTR_CUDA_API_VERSION
	.align		4
        /*0000*/ 	.byte	0x04, 0x37
        /*0002*/ 	.short	(.L_31 - .L_30)
.L_30:
        /*0004*/ 	.word	0x00000082


	//----- nvinfo : EIATTR_KPARAM_INFO
	.align		4
.L_31:
        /*0008*/ 	.byte	0x04, 0x17
        /*000a*/ 	.short	(.L_33 - .L_32)
.L_32:
        /*000c*/ 	.word	0x00000000
        /*0010*/ 	.short	0x0000
        /*0012*/ 	.short	0x0000
        /*0014*/ 	.byte	0x00, 0xf0, 0x01, 0x20


	//----- nvinfo : EIATTR_AT_ENTRY_FRAGMENTS
	.align		4
.L_33:
        /*0018*/ 	.byte	0x04, 0x4f
        /*001a*/ 	.short	(.L_35 - .L_34)


	//   ....[0]....
.L_34:
        /*001c*/ 	.word	0x00000007


	//----- nvinfo : EIATTR_RESERVED_SMEM_USED
	.align		4
.L_35:
        /*0020*/ 	.byte	0x01, 0x41
	.zero		2


	//----- nvinfo : EIATTR_SPARSE_MMA_MASK
	.align		4
        /*0024*/ 	.byte	0x03, 0x50
        /*0026*/ 	.short	0x0000


	//----- nvinfo : EIATTR_TCGEN05_2CTA_USED
	.align		4
        /*0028*/ 	.byte	0x01, 0x52
	.zero		2


	//----- nvinfo : EIATTR_MAXREG_COUNT
	.align		4
        /*002c*/ 	.byte	0x03, 0x1b
        /*002e*/ 	.short	0x00ff


	//----- nvinfo : EIATTR_NUM_BARRIERS
	.align		4
        /*0030*/ 	.byte	0x02, 0x4c
        /*0032*/ 	.byte	0x07
	.zero		1


	//----- nvinfo : EIATTR_EXTERNS
	.align		4
        /*0034*/ 	.byte	0x04, 0x0f
        /*0036*/ 	.short	(.L_37 - .L_36)


	//   ....[0]....
	.align		4
.L_36:
        /*0038*/ 	.word	index@(__assertfail)


	//----- nvinfo : EIATTR_MERCURY_ISA_VERSION
	.align		4
.L_37:
        /*003c*/ 	.byte	0x03, 0x5f
        /*003e*/ 	.short	0x0101


	//----- nvinfo : EIATTR_INT_WARP_WIDE_INSTR_OFFSETS
	.align		4
        /*0040*/ 	.byte	0x04, 0x31
        /*0042*/ 	.short	(.L_39 - .L_38)


	//   ....[0]....
.L_38:
        /*0044*/ 	.word	0x00000d50


	//   ....[1]....
        /*0048*/ 	.word	0x00000df0


	//   ....[2]....
        /*004c*/ 	.word	0x000041f0


	//   ....[3]....
        /*0050*/ 	.word	0x00004210


	//   ....[4]....
        /*0054*/ 	.word	0x00004240


	//   ....[5]....
        /*0058*/ 	.word	0x00004d70


	//   ....[6]....
        /*005c*/ 	.word	0x00004de0


	//   ....[7]....
        /*0060*/ 	.word	0x00004eb0


	//   ....[8]....
        /*0064*/ 	.word	0x00004f60


	//----- nvinfo : EIATTR_COOP_GROUP_MASK_REGIDS
	.align		4
.L_39:
        /*0068*/ 	.byte	0x04, 0x29
        /*006a*/ 	.short	(.L_41 - .L_40)


	//   ....[0]....
.L_40:
        /*006c*/ 	.word	0xffffffff


	//   ....[1]....
        /*0070*/ 	.word	0xffffffff


	//   ....[2]....
        /*0074*/ 	.word	0xffffffff


	//   ....[3]....
        /*0078*/ 	.word	0xffffffff


	//   ....[4]....
        /*007c*/ 	.word	0xffffffff


	//   ....[5]....
        /*0080*/ 	.word	0xffffffff


	//   ....[6]....
        /*0084*/ 	.word	0xffffffff


	//   ....[7]....
        /*0088*/ 	.word	0xffffffff


	//   ....[8]....
        /*008c*/ 	.word	0xffffffff


	//   ....[9]....
        /*0090*/ 	.word	0xffffffff


	//   ....[10]....
        /*0094*/ 	.word	0xffffffff


	//   ....[11]....
        /*0098*/ 	.word	0xffffffff


	//   ....[12]....
        /*009c*/ 	.word	0xffffffff


	//   ....[13]....
        /*00a0*/ 	.word	0xffffffff


	//----- nvinfo : EIATTR_COOP_GROUP_INSTR_OFFSETS
	.align		4
.L_41:
        /*00a4*/ 	.byte	0x04, 0x28
        /*00a6*/ 	.short	(.L_43 - .L_42)


	//   ....[0]....
.L_42:
        /*00a8*/ 	.word	0x000000b0


	//   ....[1]....
        /*00ac*/ 	.word	0x00000520


	//   ....[2]....
        /*00b0*/ 	.word	0x00000700


	//   ....[3]....
        /*00b4*/ 	.word	0x00000850


	//   ....[4]....
        /*00b8*/ 	.word	0x00000940


	//   ....[5]....
        /*00bc*/ 	.word	0x00000aa0


	//   ....[6]....
        /*00c0*/ 	.word	0x00000c30


	//   ....[7]....
        /*00c4*/ 	.word	0x00000e70


	//   ....[8]....
        /*00c8*/ 	.word	0x00002180


	//   ....[9]....
        /*00cc*/ 	.word	0x000030b0


	//   ....[10]....
        /*00d0*/ 	.word	0x00003580


	//   ....[11]....
        /*00d4*/ 	.word	0x000035b0


	//   ....[12]....
        /*00d8*/ 	.word	0x000040f0


	//   ....[13]....
        /*00dc*/ 	.word	0x00004300


	//----- nvinfo : EIATTR_VRC_CTA_INIT_COUNT
	.align		4
.L_43:
        /*00e0*/ 	.byte	0x02, 0x4a
        /*00e2*/ 	.byte	0x80
	.zero		1


	//----- nvinfo : EIATTR_SYSCALL_OFFSETS
	.align		4
        /*00e4*/ 	.byte	0x04, 0x46
        /*00e6*/ 	.short	(.L_45 - .L_44)


	//   ....[0]....
.L_44:
        /*00e8*/ 	.word	0x00005b50


	//   ....[1]....
        /*00ec*/ 	.word	0x00005c90


	//   ....[2]....
        /*00f0*/ 	.word	0x00006520


	//   ....[3]....
        /*00f4*/ 	.word	0x00007b30


	//----- nvinfo : EIATTR_MBARRIER_INSTR_OFFSETS
	.align		4
.L_45:
        /*00f8*/ 	.byte	0x04, 0x39
        /*00fa*/ 	.short	(.L_47 - .L_46)


	//   ....[0]....
.L_46:
        /*00fc*/ 	.word	0x00000650
        /*0100*/ 	.word	0x000000ff
        /*0104*/ 	.word	0x00000000
        /*0108*/ 	.short	0x0100
        /*010a*/ 	.byte	0x04
	.zero		1


	//   ....[1]....
        /*010c*/ 	.word	0x00000660
        /*0110*/ 	.word	0x000000ff
        /*0114*/ 	.word	0x00000028
        /*0118*/ 	.short	0x0100
        /*011a*/ 	.byte	0x04
	.zero		1


	//   ....[2]....
        /*011c*/ 	.word	0x00000670
        /*0120*/ 	.word	0x000000ff
        /*0124*/ 	.word	0x00000008
        /*0128*/ 	.short	0x0100
        /*012a*/ 	.byte	0x04
	.zero		1


	//   ....[3]....
        /*012c*/ 	.word	0x00000680
        /*0130*/ 	.word	0x000000ff
        /*0134*/ 	.word	0x00000030
        /*0138*/ 	.short	0x0100
        /*013a*/ 	.byte	0x04
	.zero		1


	//   ....[4]....
        /*013c*/ 	.word	0x00000690
        /*0140*/ 	.word	0x000000ff
        /*0144*/ 	.word	0x00000010
        /*0148*/ 	.short	0x0100
        /*014a*/ 	.byte	0x04
	.zero		1


	//   ....[5]....
        /*014c*/ 	.word	0x000006a0
        /*0150*/ 	.word	0x000000ff
        /*0154*/ 	.word	0x00000038
        /*0158*/ 	.short	0x0100
        /*015a*/ 	.byte	0x04
	.zero		1


	//   ....[6]....
        /*015c*/ 	.word	0x000006b0
        /*0160*/ 	.word	0x000000ff
        /*0164*/ 	.word	0x00000018
        /*0168*/ 	.short	0x0100
        /*016a*/ 	.byte	0x04
	.zero		1


	//   ....[7]....
        /*016c*/ 	.word	0x000006c0
        /*0170*/ 	.word	0x000000ff
        /*0174*/ 	.word	0x00000040
        /*0178*/ 	.short	0x0100
        /*017a*/ 	.byte	0x04
	.zero		1


	//   ....[8]....
        /*017c*/ 	.word	0x000006d0
        /*0180*/ 	.word	0x000000ff
        /*0184*/ 	.word	0x00000020
        /*0188*/ 	.short	0x0100
        /*018a*/ 	.byte	0x04
	.zero		1


	//   ....[9]....
        /*018c*/ 	.word	0x000006e0
        /*0190*/ 	.word	0x000000ff
        /*0194*/ 	.word	0x00000048
        /*0198*/ 	.short	0x0100
        /*019a*/ 	.byte	0x04
	.zero		1


	//   ....[10]....
        /*019c*/ 	.word	0x00000800
        /*01a0*/ 	.word	0x000000ff
        /*01a4*/ 	.word	0x00000050
        /*01a8*/ 	.short	0x0100
        /*01aa*/ 	.byte	0x04
	.zero		1


	//   ....[11]....
        /*01ac*/ 	.word	0x00000810
        /*01b0*/ 	.word	0x000000ff
        /*01b4*/ 	.word	0x00000060
        /*01b8*/ 	.short	0x0100
        /*01ba*/ 	.byte	0x04
	.zero		1


	//   ....[12]....
        /*01bc*/ 	.word	0x00000820
        /*01c0*/ 	.word	0x000000ff
        /*01c4*/ 	.word	0x00000058
        /*01c8*/ 	.short	0x0100
        /*01ca*/ 	.byte	0x04
	.zero		1


	//   ....[13]....
        /*01cc*/ 	.word	0x00000830
        /*01d0*/ 	.word	0x000000ff
        /*01d4*/ 	.word	0x00000068
        /*01d8*/ 	.short	0x0100
        /*01da*/ 	.byte	0x04
	.zero		1


	//   ....[14]....
        /*01dc*/ 	.word	0x00000910
        /*01e0*/ 	.word	0x000000ff
        /*01e4*/ 	.word	0x00000070
        /*01e8*/ 	.short	0x0100
        /*01ea*/ 	.byte	0x06
	.zero		1


	//   ....[15]....
        /*01ec*/ 	.word	0x00000920
        /*01f0*/ 	.word	0x000000ff
        /*01f4*/ 	.word	0x00000078
        /*01f8*/ 	.short	0x0100
        /*01fa*/ 	.byte	0x06
	.zero		1


	//   ....[16]....
        /*01fc*/ 	.word	0x00000a50
        /*0200*/ 	.word	0x000000ff
        /*0204*/ 	.word	0x00000080
        /*0208*/ 	.short	0x0100
        /*020a*/ 	.byte	0x06
	.zero		1


	//   ....[17]....
        /*020c*/ 	.word	0x00000a60
        /*0210*/ 	.word	0x000000ff
        /*0214*/ 	.word	0x00000090
        /*0218*/ 	.short	0x0100
        /*021a*/ 	.byte	0x06
	.zero		1


	//   ....[18]....
        /*021c*/ 	.word	0x00000a70
        /*0220*/ 	.word	0x000000ff
        /*0224*/ 	.word	0x00000088
        /*0228*/ 	.short	0x0100
        /*022a*/ 	.byte	0x06
	.zero		1


	//   ....[19]....
        /*022c*/ 	.word	0x00000a80
        /*0230*/ 	.word	0x000000ff
        /*0234*/ 	.word	0x00000098
        /*0238*/ 	.short	0x0100
        /*023a*/ 	.byte	0x06
	.zero		1


	//   ....[20]....
        /*023c*/ 	.word	0x00000ba0
        /*0240*/ 	.word	0x000000ff
        /*0244*/ 	.word	0x000000a0
        /*0248*/ 	.short	0x0100
        /*024a*/ 	.byte	0x04
	.zero		1


	//   ....[21]....
        /*024c*/ 	.word	0x00000bb0
        /*0250*/ 	.word	0x000000ff
        /*0254*/ 	.word	0x000000c0
        /*0258*/ 	.short	0x0100
        /*025a*/ 	.byte	0x04
	.zero		1


	//   ....[22]....
        /*025c*/ 	.word	0x00000bc0
        /*0260*/ 	.word	0x000000ff
        /*0264*/ 	.word	0x000000a8
        /*0268*/ 	.short	0x0100
        /*026a*/ 	.byte	0x04
	.zero		1


	//   ....[23]....
        /*026c*/ 	.word	0x00000bd0
        /*0270*/ 	.word	0x000000ff
        /*0274*/ 	.word	0x000000c8
        /*0278*/ 	.short	0x0100
        /*027a*/ 	.byte	0x04
	.zero		1


	//   ....[24]....
        /*027c*/ 	.word	0x00000be0
        /*0280*/ 	.word	0x000000ff
        /*0284*/ 	.word	0x000000b0
        /*0288*/ 	.short	0x0100
        /*028a*/ 	.byte	0x04
	.zero		1


	//   ....[25]....
        /*028c*/ 	.word	0x00000bf0
        /*0290*/ 	.word	0x000000ff
        /*0294*/ 	.word	0x000000d0
        /*0298*/ 	.short	0x0100
        /*029a*/ 	.byte	0x04
	.zero		1


	//   ....[26]....
        /*029c*/ 	.word	0x00000c00
        /*02a0*/ 	.word	0x000000ff
        /*02a4*/ 	.word	0x000000b8
        /*02a8*/ 	.short	0x0100
        /*02aa*/ 	.byte	0x04
	.zero		1


	//   ....[27]....
        /*02ac*/ 	.word	0x00000c10
        /*02b0*/ 	.word	0x000000ff
        /*02b4*/ 	.word	0x000000d8
        /*02b8*/ 	.short	0x0100
        /*02ba*/ 	.byte	0x04
	.zero		1


	//   ....[28]....
        /*02bc*/ 	.word	0x00000d00
        /*02c0*/ 	.word	0x000000ff
        /*02c4*/ 	.word	0x000000e0
        /*02c8*/ 	.short	0x0100
        /*02ca*/ 	.byte	0x04
	.zero		1


	//   ....[29]....
        /*02cc*/ 	.word	0x00000d10
        /*02d0*/ 	.word	0x000000ff
        /*02d4*/ 	.word	0x000000f0
        /*02d8*/ 	.short	0x0100
        /*02da*/ 	.byte	0x04
	.zero		1


	//   ....[30]....
        /*02dc*/ 	.word	0x00000d20
        /*02e0*/ 	.word	0x000000ff
        /*02e4*/ 	.word	0x000000e8
        /*02e8*/ 	.short	0x0100
        /*02ea*/ 	.byte	0x04
	.zero		1


	//   ....[31]....
        /*02ec*/ 	.word	0x00000d30
        /*02f0*/ 	.word	0x000000ff
        /*02f4*/ 	.word	0x000000f8
        /*02f8*/ 	.short	0x0100
        /*02fa*/ 	.byte	0x04
	.zero		1


	//   ....[32]....
        /*02fc*/ 	.word	0x00000e30
        /*0300*/ 	.word	0x000000ff
        /*0304*/ 	.word	0x00000100
        /*0308*/ 	.short	0x0100
        /*030a*/ 	.byte	0x06
	.zero		1


	//   ....[33]....
        /*030c*/ 	.word	0x000019d0
        /*0310*/ 	.word	0x00000000
        /*0314*/ 	.word	0x000000f0
        /*0318*/ 	.short	0x010a
        /*031a*/ 	.byte	0xff
	.zero		1


	//   ....[34]....
        /*031c*/ 	.word	0x000019f0
        /*0320*/ 	.word	0x00000000
        /*0324*/ 	.word	0x000000e0
        /*0328*/ 	.short	0x0101
        /*032a*/ 	.byte	0xff
	.zero		1


	//   ....[35]....
        /*032c*/ 	.word	0x00001aa0
        /*0330*/ 	.word	0x000000ff
        /*0334*/ 	.word	0x00000028
        /*0338*/ 	.short	0x010a
        /*033a*/ 	.byte	0x04
	.zero		1


	//   ....[36]....
        /*033c*/ 	.word	0x00001b70
        /*0340*/ 	.word	0x000000ff
        /*0344*/ 	.word	0x00000028
        /*0348*/ 	.short	0x010a
        /*034a*/ 	.byte	0x21
	.zero		1


	//   ....[37]....
        /*034c*/ 	.word	0x00001d20
        /*0350*/ 	.word	0x000000ff
        /*0354*/ 	.word	0x00000028
        /*0358*/ 	.short	0x010a
        /*035a*/ 	.byte	0x05
	.zero		1


	//   ....[38]....
        /*035c*/ 	.word	0x00001e30
        /*0360*/ 	.word	0x000000ff
        /*0364*/ 	.word	0x00000078
        /*0368*/ 	.short	0x0101
        /*036a*/ 	.byte	0x0d
	.zero		1


	//   ....[39]....
        /*036c*/ 	.word	0x00001e50
        /*0370*/ 	.word	0x000000ff
        /*0374*/ 	.word	0x00000028
        /*0378*/ 	.short	0x010a
        /*037a*/ 	.byte	0x04
	.zero		1


	//   ....[40]....
        /*037c*/ 	.word	0x00001ed0
        /*0380*/ 	.word	0x000000ff
        /*0384*/ 	.word	0x00000028
        /*0388*/ 	.short	0x010a
        /*038a*/ 	.byte	0x11
	.zero		1


	//   ....[41]....
        /*038c*/ 	.word	0x00002070
        /*0390*/ 	.word	0x000000ff
        /*0394*/ 	.word	0x00000028
        /*0398*/ 	.short	0x010a
        /*039a*/ 	.byte	0x05
	.zero		1


	//   ....[42]....
        /*039c*/ 	.word	0x000021b0
        /*03a0*/ 	.word	0x00000003
        /*03a4*/ 	.word	0x00000080
        /*03a8*/ 	.short	0x010a
        /*03aa*/ 	.byte	0xff
	.zero		1


	//   ....[43]....
        /*03ac*/ 	.word	0x00002300
        /*03b0*/ 	.word	0x00000000
        /*03b4*/ 	.word	0x00000000
        /*03b8*/ 	.short	0x0101
        /*03ba*/ 	.byte	0xff
	.zero		1


	//   ....[44]....
        /*03bc*/ 	.word	0x000028a0
        /*03c0*/ 	.word	0x000000ff
        /*03c4*/ 	.word	0x00000000
        /*03c8*/ 	.short	0x010a
        /*03ca*/ 	.byte	0x04
	.zero		1


	//   ....[45]....
        /*03cc*/ 	.word	0x00002930
        /*03d0*/ 	.word	0x000000ff
        /*03d4*/ 	.word	0x00000000
        /*03d8*/ 	.short	0x010a
        /*03da*/ 	.byte	0x05
	.zero		1


	//   ....[46]....
        /*03dc*/ 	.word	0x000029c0
        /*03e0*/ 	.word	0x000000ff
        /*03e4*/ 	.word	0x00000000
        /*03e8*/ 	.short	0x010a
        /*03ea*/ 	.byte	0x05
	.zero		1


	//   ....[47]....
        /*03ec*/ 	.word	0x00002a50
        /*03f0*/ 	.word	0x000000ff
        /*03f4*/ 	.word	0x00000000
        /*03f8*/ 	.short	0x010a
        /*03fa*/ 	.byte	0x05
	.zero		1


	//   ....[48]....
        /*03fc*/ 	.word	0x00002af0
        /*0400*/ 	.word	0x00000000
        /*0404*/ 	.word	0x00000000
        /*0408*/ 	.short	0x010a
        /*040a*/ 	.byte	0xff
	.zero		1


	//   ....[49]....
        /*040c*/ 	.word	0x00002c10
        /*0410*/ 	.word	0x00000002
        /*0414*/ 	.word	0x000000e0
        /*0418*/ 	.short	0x010a
        /*041a*/ 	.byte	0xff
	.zero		1


	//   ....[50]....
        /*041c*/ 	.word	0x00002c70
        /*0420*/ 	.word	0x00000004
        /*0424*/ 	.word	0x00000000
        /*0428*/ 	.short	0x0101
        /*042a*/ 	.byte	0xff
	.zero		1


	//   ....[51]....
        /*042c*/ 	.word	0x00002c90
        /*0430*/ 	.word	0x000000ff
        /*0434*/ 	.word	0x00000090
        /*0438*/ 	.short	0x010a
        /*043a*/ 	.byte	0x04
	.zero		1


	//   ....[52]....
        /*043c*/ 	.word	0x00002db0
        /*0440*/ 	.word	0x00000002
        /*0444*/ 	.word	0x00000080
        /*0448*/ 	.short	0x010a
        /*044a*/ 	.byte	0xff
	.zero		1


	//   ....[53]....
        /*044c*/ 	.word	0x00002ec0
        /*0450*/ 	.word	0x00000002
        /*0454*/ 	.word	0x00000000
        /*0458*/ 	.short	0x0101
        /*045a*/ 	.byte	0xff
	.zero		1


	//   ....[54]....
        /*045c*/ 	.word	0x00002f50
        /*0460*/ 	.word	0x000000ff
        /*0464*/ 	.word	0x00000090
        /*0468*/ 	.short	0x0106
        /*046a*/ 	.byte	0x04
	.zero		1


	//   ....[55]....
        /*046c*/ 	.word	0x00002f70
        /*0470*/ 	.word	0x000000ff
        /*0474*/ 	.word	0x00000090
        /*0478*/ 	.short	0x010a
        /*047a*/ 	.byte	0x04
	.zero		1


	//   ....[56]....
        /*047c*/ 	.word	0x00003000
        /*0480*/ 	.word	0x000000ff
        /*0484*/ 	.word	0x00000090
        /*0488*/ 	.short	0x0106
        /*048a*/ 	.byte	0x07
	.zero		1


	//   ....[57]....
        /*048c*/ 	.word	0x00003040
        /*0490*/ 	.word	0x00000000
        /*0494*/ 	.word	0x00000090
        /*0498*/ 	.short	0x010a
        /*049a*/ 	.byte	0xff
	.zero		1


	//   ....[58]....
        /*049c*/ 	.word	0x00003280
        /*04a0*/ 	.word	0x000000ff
        /*04a4*/ 	.word	0x00000008
        /*04a8*/ 	.short	0x010a
        /*04aa*/ 	.byte	0x05
	.zero		1


	//   ....[59]....
        /*04ac*/ 	.word	0x000032a0
        /*04b0*/ 	.word	0x000000ff
        /*04b4*/ 	.word	0x00000008
        /*04b8*/ 	.short	0x010a
        /*04ba*/ 	.byte	0x05
	.zero		1


	//   ....[60]....
        /*04bc*/ 	.word	0x00003430
        /*04c0*/ 	.word	0x000000ff
        /*04c4*/ 	.word	0x00000008
        /*04c8*/ 	.short	0x010a
        /*04ca*/ 	.byte	0x05
	.zero		1


	//   ....[61]....
        /*04cc*/ 	.word	0x00003450
        /*04d0*/ 	.word	0x000000ff
        /*04d4*/ 	.word	0x00000008
        /*04d8*/ 	.short	0x010a
        /*04da*/ 	.byte	0x05
	.zero		1


	//   ....[62]....
        /*04dc*/ 	.word	0x00003510
        /*04e0*/ 	.word	0x000000ff
        /*04e4*/ 	.word	0x00000000
        /*04e8*/ 	.short	0x0101
        /*04ea*/ 	.byte	0x04
	.zero		1


	//   ....[63]....
        /*04ec*/ 	.word	0x00003810
        /*04f0*/ 	.word	0x00000000
        /*04f4*/ 	.word	0x00000080
        /*04f8*/ 	.short	0x010a
        /*04fa*/ 	.byte	0xff
	.zero		1


	//   ....[64]....
        /*04fc*/ 	.word	0x000038d0
        /*0500*/ 	.word	0x00000000
        /*0504*/ 	.word	0x00000000
        /*0508*/ 	.short	0x0101
        /*050a*/ 	.byte	0xff
	.zero		1


	//   ....[65]....
        /*050c*/ 	.word	0x00003990
        /*0510*/ 	.word	0x000000ff
        /*0514*/ 	.word	0x00000000
        /*0518*/ 	.short	0x010a
        /*051a*/ 	.byte	0x04
	.zero		1


	//   ....[66]....
        /*051c*/ 	.word	0x000039a0
        /*0520*/ 	.word	0x000000ff
        /*0524*/ 	.word	0x000000c0
        /*0528*/ 	.short	0x010a
        /*052a*/ 	.byte	0x17
	.zero		1


	//   ....[67]....
        /*052c*/ 	.word	0x00003a50
        /*0530*/ 	.word	0x000000ff
        /*0534*/ 	.word	0x00000000
        /*0538*/ 	.short	0x010a
        /*053a*/ 	.byte	0x05
	.zero		1


	//   ....[68]....
        /*053c*/ 	.word	0x00003b90
        /*0540*/ 	.word	0x000000ff
        /*0544*/ 	.word	0x00000000
        /*0548*/ 	.short	0x010a
        /*054a*/ 	.byte	0x04
	.zero		1


	//   ....[69]....
        /*054c*/ 	.word	0x00003de0
        /*0550*/ 	.word	0x000000ff
        /*0554*/ 	.word	0x00000000
        /*0558*/ 	.short	0x010a
        /*055a*/ 	.byte	0x04
	.zero		1


	//   ....[70]....
        /*055c*/ 	.word	0x00003e70
        /*0560*/ 	.word	0x000000ff
        /*0564*/ 	.word	0x00000000
        /*0568*/ 	.short	0x010a
        /*056a*/ 	.byte	0x05
	.zero		1


	//   ....[71]....
        /*056c*/ 	.word	0x00003f00
        /*0570*/ 	.word	0x000000ff
        /*0574*/ 	.word	0x00000000
        /*0578*/ 	.short	0x010a
        /*057a*/ 	.byte	0x05
	.zero		1


	//   ....[72]....
        /*057c*/ 	.word	0x00003fa0
        /*0580*/ 	.word	0x00000000
        /*0584*/ 	.word	0x00000000
        /*0588*/ 	.short	0x010a
        /*058a*/ 	.byte	0xff
	.zero		1


	//   ....[73]....
        /*058c*/ 	.word	0x00003fe0
        /*0590*/ 	.word	0x00000000
        /*0594*/ 	.word	0x00000000
        /*0598*/ 	.short	0x010a
        /*059a*/ 	.byte	0xff
	.zero		1


	//   ....[74]....
        /*059c*/ 	.word	0x00004050
        /*05a0*/ 	.word	0x000000ff
        /*05a4*/ 	.word	0x00000000
        /*05a8*/ 	.short	0x0101
        /*05aa*/ 	.byte	0x04
	.zero		1


	//   ....[75]....
        /*05ac*/ 	.word	0x00004090
        /*05b0*/ 	.word	0x000000ff
        /*05b4*/ 	.word	0x00000100
        /*05b8*/ 	.short	0x010a
        /*05ba*/ 	.byte	0x11
	.zero		1


	//   ....[76]....
        /*05bc*/ 	.word	0x000040e0
        /*05c0*/ 	.word	0x000000ff
        /*05c4*/ 	.word	0x00000000
        /*05c8*/ 	.short	0x0101
        /*05ca*/ 	.byte	0x04
	.zero		1


	//   ....[77]....
        /*05cc*/ 	.word	0x00004570
        /*05d0*/ 	.word	0x0000000c
        /*05d4*/ 	.word	0x00000080
        /*05d8*/ 	.short	0x010a
        /*05da*/ 	.byte	0xff
	.zero		1


	//   ....[78]....
        /*05dc*/ 	.word	0x000046e0
        /*05e0*/ 	.word	0x00000000
        /*05e4*/ 	.word	0x00000000
        /*05e8*/ 	.short	0x0101
        /*05ea*/ 	.byte	0xff
	.zero		1


	//   ....[79]....
        /*05ec*/ 	.word	0x00004b70
        /*05f0*/ 	.word	0x000000ff
        /*05f4*/ 	.word	0x00000078
        /*05f8*/ 	.short	0x010a
        /*05fa*/ 	.byte	0x15
	.zero		1


	//   ....[80]....
        /*05fc*/ 	.word	0x00004cf0
        /*0600*/ 	.word	0x000000ff
        /*0604*/ 	.word	0x00000060
        /*0608*/ 	.short	0x010a
        /*060a*/ 	.byte	0x15
	.zero		1


	//   ....[81]....
        /*060c*/ 	.word	0x00004e60
        /*0610*/ 	.word	0x000000ff
        /*0614*/ 	.word	0x00000050
        /*0618*/ 	.short	0x010b
        /*061a*/ 	.byte	0x15
	.zero		1


	//   ....[82]....
        /*061c*/ 	.word	0x00004e70
        /*0620*/ 	.word	0x000000ff
        /*0624*/ 	.word	0x00000000
        /*0628*/ 	.short	0x0101
        /*062a*/ 	.byte	0x22
	.zero		1


	//   ....[83]....
        /*062c*/ 	.word	0x00004e80
        /*0630*/ 	.word	0x000000ff
        /*0634*/ 	.word	0x00000068
        /*0638*/ 	.short	0x010a
        /*063a*/ 	.byte	0x15
	.zero		1


	//   ....[84]....
        /*063c*/ 	.word	0x00005060
        /*0640*/ 	.word	0x000000ff
        /*0644*/ 	.word	0x00000058
        /*0648*/ 	.short	0x010b
        /*064a*/ 	.byte	0x15
	.zero		1


	//   ....[85]....
        /*064c*/ 	.word	0x00005070
        /*0650*/ 	.word	0x000000ff
        /*0654*/ 	.word	0x00000000
        /*0658*/ 	.short	0x0101
        /*065a*/ 	.byte	0x21
	.zero		1


	//   ....[86]....
        /*065c*/ 	.word	0x000050a0
        /*0660*/ 	.word	0x000000ff
        /*0664*/ 	.word	0x00000060
        /*0668*/ 	.short	0x010a
        /*066a*/ 	.byte	0x15
	.zero		1


	//   ....[87]....
        /*066c*/ 	.word	0x000050e0
        /*0670*/ 	.word	0x00000000
        /*0674*/ 	.word	0x00000068
        /*0678*/ 	.short	0x010a
        /*067a*/ 	.byte	0xff
	.zero		1


	//   ....[88]....
        /*067c*/ 	.word	0x000053f0
        /*0680*/ 	.word	0x00000003
        /*0684*/ 	.word	0x00000080
        /*0688*/ 	.short	0x010a
        /*068a*/ 	.byte	0xff
	.zero		1


	//   ....[89]....
        /*068c*/ 	.word	0x00005570
        /*0690*/ 	.word	0x00000000
        /*0694*/ 	.word	0x00000000
        /*0698*/ 	.short	0x0101
        /*069a*/ 	.byte	0xff
	.zero		1


	//   ....[90]....
        /*069c*/ 	.word	0x000060c0
        /*06a0*/ 	.word	0x00000003
        /*06a4*/ 	.word	0x00000050
        /*06a8*/ 	.short	0x010a
        /*06aa*/ 	.byte	0xff
	.zero		1


	//   ....[91]....
        /*06ac*/ 	.word	0x00006100
        /*06b0*/ 	.word	0x000000a1
        /*06b4*/ 	.word	0x000000a0
        /*06b8*/ 	.short	0x010a
        /*06ba*/ 	.byte	0xff
	.zero		1


	//   ....[92]....
        /*06bc*/ 	.word	0x00006240
        /*06c0*/ 	.word	0x00000003
        /*06c4*/ 	.word	0x00000050
        /*06c8*/ 	.short	0x010a
        /*06ca*/ 	.byte	0xff
	.zero		1


	//   ....[93]....
        /*06cc*/ 	.word	0x00006370
        /*06d0*/ 	.word	0x00000000
        /*06d4*/ 	.word	0x00000000
        /*06d8*/ 	.short	0x0101
        /*06da*/ 	.byte	0xff
	.zero		1


	//   ....[94]....
        /*06dc*/ 	.word	0x000063f0
        /*06e0*/ 	.word	0x000000a1
        /*06e4*/ 	.word	0x000000a0
        /*06e8*/ 	.short	0x010a
        /*06ea*/ 	.byte	0xff
	.zero		1


	//   ....[95]....
        /*06ec*/ 	.word	0x000077a0
        /*06f0*/ 	.word	0x000000c5
        /*06f4*/ 	.word	0x00000050
        /*06f8*/ 	.short	0x010a
        /*06fa*/ 	.byte	0xff
	.zero		1


	//   ....[96]....
        /*06fc*/ 	.word	0x00007880
        /*0700*/ 	.word	0x000000c5
        /*0704*/ 	.word	0x00000050
        /*0708*/ 	.short	0x010a
        /*070a*/ 	.byte	0xff
	.zero		1


	//   ....[97]....
        /*070c*/ 	.word	0x000079b0
        /*0710*/ 	.word	0x00000000
        /*0714*/ 	.word	0x00000000
        /*0718*/ 	.short	0x0101
        /*071a*/ 	.byte	0xff
	.zero		1


	//   ....[98]....
        /*071c*/ 	.word	0x00007de0
        /*0720*/ 	.word	0x000000a1
        /*0724*/ 	.word	0x00000000
        /*0728*/ 	.short	0x0101
        /*072a*/ 	.byte	0xff
	.zero		1


	//   ....[99]....
        /*072c*/ 	.word	0x00008e40
        /*0730*/ 	.word	0x00000000
        /*0734*/ 	.word	0x000000f0
        /*0738*/ 	.short	0x010a
        /*073a*/ 	.byte	0xff
	.zero		1


	//   ....[100]....
        /*073c*/ 	.word	0x00008ea0
        /*0740*/ 	.word	0x00000000
        /*0744*/ 	.word	0x00000028
        /*0748*/ 	.short	0x010a
        /*074a*/ 	.byte	0xff
	.zero		1


	//   ....[101]....
        /*074c*/ 	.word	0x00008f00
        /*0750*/ 	.word	0x00000000
        /*0754*/ 	.word	0x00000028
        /*0758*/ 	.short	0x010a
        /*075a*/ 	.byte	0xff
	.zero		1


	//   ....[102]....
        /*075c*/ 	.word	0x00008f50
        /*0760*/ 	.word	0x00000003
        /*0764*/ 	.word	0x00000080
        /*0768*/ 	.short	0x010a
        /*076a*/ 	.byte	0xff
	.zero		1


	//   ....[103]....
        /*076c*/ 	.word	0x00008fb0
        /*0770*/ 	.word	0x00000000
        /*0774*/ 	.word	0x00000000
        /*0778*/ 	.short	0x010a
        /*077a*/ 	.byte	0xff
	.zero		1


	//   ....[104]....
        /*077c*/ 	.word	0x00009010
        /*0780*/ 	.word	0x00000000
        /*0784*/ 	.word	0x00000000
        /*0788*/ 	.short	0x010a
        /*078a*/ 	.byte	0xff
	.zero		1


	//   ....[105]....
        /*078c*/ 	.word	0x00009070
        /*0790*/ 	.word	0x00000000
        /*0794*/ 	.word	0x00000000
        /*0798*/ 	.short	0x010a
        /*079a*/ 	.byte	0xff
	.zero		1


	//   ....[106]....
        /*079c*/ 	.word	0x000090d0
        /*07a0*/ 	.word	0x00000000
        /*07a4*/ 	.word	0x00000000
        /*07a8*/ 	.short	0x010a
        /*07aa*/ 	.byte	0xff
	.zero		1


	//   ....[107]....
        /*07ac*/ 	.word	0x00009120
        /*07b0*/ 	.word	0x00000002
        /*07b4*/ 	.word	0x000000e0
        /*07b8*/ 	.short	0x010a
        /*07ba*/ 	.byte	0xff
	.zero		1


	//   ....[108]....
        /*07bc*/ 	.word	0x00009180
        /*07c0*/ 	.word	0x00000002
        /*07c4*/ 	.word	0x00000090
        /*07c8*/ 	.short	0x010a
        /*07ca*/ 	.byte	0xff
	.zero		1


	//   ....[109]....
        /*07cc*/ 	.word	0x000091d0
        /*07d0*/ 	.word	0x00000002
        /*07d4*/ 	.word	0x00000080
        /*07d8*/ 	.short	0x010a
        /*07da*/ 	.byte	0xff
	.zero		1


	//   ....[110]....
        /*07dc*/ 	.word	0x00009230
        /*07e0*/ 	.word	0x00000000
        /*07e4*/ 	.word	0x00000090
        /*07e8*/ 	.short	0x010a
        /*07ea*/ 	.byte	0xff
	.zero		1


	//   ....[111]....
        /*07ec*/ 	.word	0x00009290
        /*07f0*/ 	.word	0x00000000
        /*07f4*/ 	.word	0x00000008
        /*07f8*/ 	.short	0x010a
        /*07fa*/ 	.byte	0xff
	.zero		1


	//   ....[112]....
        /*07fc*/ 	.word	0x00009380
        /*0800*/ 	.word	0x00000000
        /*0804*/ 	.word	0x00000008
        /*0808*/ 	.short	0x010a
        /*080a*/ 	.byte	0xff
	.zero		1


	//   ....[113]....
        /*080c*/ 	.word	0x000093d0
        /*0810*/ 	.word	0x00000000
        /*0814*/ 	.word	0x00000080
        /*0818*/ 	.short	0x010a
        /*081a*/ 	.byte	0xff
	.zero		1


	//   ....[114]....
        /*081c*/ 	.word	0x00009430
        /*0820*/ 	.word	0x00000000
        /*0824*/ 	.word	0x000000c0
        /*0828*/ 	.short	0x010a
        /*082a*/ 	.byte	0xff
	.zero		1


	//   ....[115]....
        /*082c*/ 	.word	0x00009490
        /*0830*/ 	.word	0x00000000
        /*0834*/ 	.word	0x00000000
        /*0838*/ 	.short	0x010a
        /*083a*/ 	.byte	0xff
	.zero		1


	//   ....[116]....
        /*083c*/ 	.word	0x000094f0
        /*0840*/ 	.word	0x00000000
        /*0844*/ 	.word	0x00000000
        /*0848*/ 	.short	0x010a
        /*084a*/ 	.byte	0xff
	.zero		1


	//   ....[117]....
        /*084c*/ 	.word	0x00009550
        /*0850*/ 	.word	0x00000000
        /*0854*/ 	.word	0x00000000
        /*0858*/ 	.short	0x010a
        /*085a*/ 	.byte	0xff
	.zero		1


	//   ....[118]....
        /*085c*/ 	.word	0x000095b0
        /*0860*/ 	.word	0x00000000
        /*0864*/ 	.word	0x00000000
        /*0868*/ 	.short	0x010a
        /*086a*/ 	.byte	0xff
	.zero		1


	//   ....[119]....
        /*086c*/ 	.word	0x00009610
        /*0870*/ 	.word	0x00000000
        /*0874*/ 	.word	0x00000100
        /*0878*/ 	.short	0x010a
        /*087a*/ 	.byte	0xff
	.zero		1


	//   ....[120]....
        /*087c*/ 	.word	0x00009660
        /*0880*/ 	.word	0x0000000c
        /*0884*/ 	.word	0x00000080
        /*0888*/ 	.short	0x010a
        /*088a*/ 	.byte	0xff
	.zero		1


	//   ....[121]....
        /*088c*/ 	.word	0x000096c0
        /*0890*/ 	.word	0x00000000
        /*0894*/ 	.word	0x00000078
        /*0898*/ 	.short	0x010a
        /*089a*/ 	.byte	0xff
	.zero		1


	//   ....[122]....
        /*089c*/ 	.word	0x00009720
        /*08a0*/ 	.word	0x00000000
        /*08a4*/ 	.word	0x00000060
        /*08a8*/ 	.short	0x010a
        /*08aa*/ 	.byte	0xff
	.zero		1


	//   ....[123]....
        /*08ac*/ 	.word	0x00009780
        /*08b0*/ 	.word	0x00000000
        /*08b4*/ 	.word	0x00000068
        /*08b8*/ 	.short	0x010a
        /*08ba*/ 	.byte	0xff
	.zero		1


	//   ....[124]....
        /*08bc*/ 	.word	0x000097e0
        /*08c0*/ 	.word	0x00000000
        /*08c4*/ 	.word	0x00000060
        /*08c8*/ 	.short	0x010a
        /*08ca*/ 	.byte	0xff
	.zero		1


	//   ....[125]....
        /*08cc*/ 	.word	0x00009830
        /*08d0*/ 	.word	0x00000003
        /*08d4*/ 	.word	0x00000080
        /*08d8*/ 	.short	0x010a
        /*08da*/ 	.byte	0xff
	.zero		1


	//   ....[126]....
        /*08dc*/ 	.word	0x00009880
        /*08e0*/ 	.word	0x00000003
        /*08e4*/ 	.word	0x00000050
        /*08e8*/ 	.short	0x010a
        /*08ea*/ 	.byte	0xff
	.zero		1


	//   ....[127]....
        /*08ec*/ 	.word	0x000098d0
        /*08f0*/ 	.word	0x000000a1
        /*08f4*/ 	.word	0x000000a0
        /*08f8*/ 	.short	0x010a
        /*08fa*/ 	.byte	0xff
	.zero		1


	//   ....[128]....
        /*08fc*/ 	.word	0x00009920
        /*0900*/ 	.word	0x000000c5
        /*0904*/ 	.word	0x00000050
        /*0908*/ 	.short	0x010a
        /*090a*/ 	.byte	0xff
	.zero		1


	//----- nvinfo : EIATTR_NUM_MBARRIERS
	.align		4
.L_47:
        /*090c*/ 	.byte	0x03, 0x38
        /*090e*/ 	.short	0x0021


	//----- nvinfo : EIATTR_EXIT_INSTR_OFFSETS
	.align		4
        /*0910*/ 	.byte	0x04, 0x1c
        /*0912*/ 	.short	(.L_49 - .L_48)


	//   ....[0]....
.L_48:
        /*0914*/ 	.word	0x00002b20


	//   ....[1]....
        /*0918*/ 	.word	0x00003010


	//   ....[2]....
        /*091c*/ 	.word	0x00003070


	//   ....[3]....
        /*0920*/ 	.word	0x00004310


	//   ....[4]....
        /*0924*/ 	.word	0x00005110


	//   ....[5]....
        /*0928*/ 	.word	0x00005150


	//   ....[6]....
        /*092c*/ 	.word	0x00008e30


	//----- nvinfo : EIATTR_MAX_THREADS
	.align		4
.L_49:
        /*0930*/ 	.byte	0x04, 0x05
        /*0932*/ 	.short	(.L_51 - .L_50)
.L_50:
        /*0934*/ 	.word	0x00000100
        /*0938*/ 	.word	0x00000001
        /*093c*/ 	.word	0x00000001


	//----- nvinfo : EIATTR_CRS_STACK_SIZE
	.align		4
.L_51:
        /*0940*/ 	.byte	0x04, 0x1e
        /*0942*/ 	.short	(.L_53 - .L_52)
.L_52:
        /*0944*/ 	.word	0x00000000


	//----- nvinfo : EIATTR_CBANK_PARAM_SIZE
	.align		4
.L_53:
        /*0948*/ 	.byte	0x03, 0x19
        /*094a*/ 	.short	0x0800


	//----- nvinfo : EIATTR_PARAM_CBANK
	.align		4
        /*094c*/ 	.byte	0x04, 0x0a
        /*094e*/ 	.short	(.L_55 - .L_54)
	.align		4
.L_54:
        /*0950*/ 	.word	index@(.nv.constant0._ZN7cutlass13device_kernelINS_4gemm6kernel13GemmUniversalIN4cute5tupleIJiiiiEEENS1_10collective13CollectiveMmaINS1_35MainloopSm100TmaUmmaWarpSpecializedILi5ELi2ELi4ENS5_IJNS4_1CILi2EEESB_NSA_ILi1EEEEEEEENS5_IJNSA_ILi256EEENSA_ILi128EEENSA_ILi64EEEEEENS_12float_e5m2_tENS5_IJlSC_lEEESJ_SK_NS4_8TiledMMAINS4_8MMA_AtomIJNS4_10MMA_TraitsINS4_25SM100_MMA_F8F6F4_2x1SM_SSEJSJ_SJ_fSF_SG_NS4_17integral_constantINS4_4UMMA5MajorELSR_0EEESS_NSP_INSQ_7ScaleInELST_0EEESU_EEEEEENS4_6LayoutINS5_IJSC_SC_SC_EEENS5_IJNSA_ILi0EEESZ_SZ_EEEEENS5_IJNS4_10UnderscoreES12_S12_EEEEENS4_28SM100_TMA_2SM_LOAD_MULTICASTENS4_14ComposedLayoutINS4_7SwizzleILi2ELi4ELi3EEENS4_18smem_ptr_flag_bitsILi8EEENSX_INS5_IJNSA_ILi8EEESH_EEENS5_IJSH_SC_EEEEEEEvNS4_8identityENS4_18SM100_TMA_2SM_LOADES1F_vS1G_EENS_8epilogue10collective18CollectiveEpilogueINS1J_23Sm100TmaWarpSpecializedILi2ELi2ELi64ELb0ELb0EEEJNS5_IJSG_SG_SH_EEENS5_IJNSX_ISG_SC_EENSX_ISH_SC_EEEEESJ_SK_SJ_SK_NS1J_6fusion15FusionCallbacksIS1N_NS1S_17LinearCombinationISJ_fSJ_fLNS_15FloatRoundStyleE2EEES1O_S1R_JEEENS4_5SM1004TMEM4LOAD26SM100_TMEM_LOAD_32dp32b64xENS4_13SM90_TMA_LOADES1F_NS4_39AutoVectorizingCopyWithAssumedAlignmentILi128EEENS4_14SM90_TMA_STOREES1F_S24_S24_EEEvvEEEEvNT_6ParamsE)
        /*0954*/ 	.short	0x0380
        /*0956*/ 	.short	0x0800


	//----- nvinfo : EIATTR_SW_WAR
	.align		4
.L_55:
        /*0958*/ 	.byte	0x04, 0x36
        /*095a*/ 	.short	(.L_57 - .L_56)
.L_56:
        /*095c*/ 	.word	0x00000008
.L_57:


//--------------------- .nv.callgraph             --------------------------
	.section	.nv.callgraph,"",@"SHT_CUDA_CALLGRAPH"
	.align	4
	.sectionentsize	8
	.align		4
        /*0000*/ 	.word	0x00000000
	.align		4
        /*0004*/ 	.word	0xffffffff
	.align		4
        /*0008*/ 	.word	index@(_ZN7cutlass13device_kernelINS_4gemm6kernel13GemmUniversalIN4cute5tupleIJiiiiEEENS1_10collective13CollectiveMmaINS1_35MainloopSm100TmaUmmaWarpSpecializedILi5ELi2ELi4ENS5_IJNS4_1CILi2EEESB_NSA_ILi1EEEEEEEENS5_IJNSA_ILi256EEENSA_ILi128EEENSA_ILi64EEEEEENS_12float_e5m2_tENS5_IJlSC_lEEESJ_SK_NS4_8TiledMMAINS4_8MMA_AtomIJNS4_10MMA_TraitsINS4_25SM100_MMA_F8F6F4_2x1SM_SSEJSJ_SJ_fSF_SG_NS4_17integral_constantINS4_4UMMA5MajorELSR_0EEESS_NSP_INSQ_7ScaleInELST_0EEESU_EEEEEENS4_6LayoutINS5_IJSC_SC_SC_EEENS5_IJNSA_ILi0EEESZ_SZ_EEEEENS5_IJNS4_10UnderscoreES12_S12_EEEEENS4_28SM100_TMA_2SM_LOAD_MULTICASTENS4_14ComposedLayoutINS4_7SwizzleILi2ELi4ELi3EEENS4_18smem_ptr_flag_bitsILi8EEENSX_INS5_IJNSA_ILi8EEESH_EEENS5_IJSH_SC_EEEEEEEvNS4_8identityENS4_18SM100_TMA_2SM_LOADES1F_vS1G_EENS_8epilogue10collective18CollectiveEpilogueINS1J_23Sm100TmaWarpSpecializedILi2ELi2ELi64ELb0ELb0EEEJNS5_IJSG_SG_SH_EEENS5_IJNSX_ISG_SC_EENSX_ISH_SC_EEEEESJ_SK_SJ_SK_NS1J_6fusion15FusionCallbacksIS1N_NS1S_17LinearCombinationISJ_fSJ_fLNS_15FloatRoundStyleE2EEES1O_S1R_JEEENS4_5SM1004TMEM4LOAD26SM100_TMEM_LOAD_32dp32b64xENS4_13SM90_TMA_LOADES1F_NS4_39AutoVectorizingCopyWithAssumedAlignmentILi128EEENS4_14SM90_TMA_STOREES1F_S24_S24_EEEvvEEEEvNT_6ParamsE)
	.align		4
        /*000c*/ 	.word	index@(__assertfail)
	.align		4
        /*0010*/ 	.word	0x00000000
	.align		4
        /*0014*/ 	.word	0xfffffffe
	.align		4
        /*0018*/ 	.word	0x00000000
	.align		4
        /*001c*/ 	.word	0xfffffffd
	.align		4
        /*0020*/ 	.word	0x00000000
	.align		4
        /*0024*/ 	.word	0xfffffffc


//--------------------- .nv.constant4             --------------------------
	.section	.nv.constant4,"a",@progbits
	.align	8
	.align		8
.nv.constant4:
        /*0000*/ 	.dword	__assertfail
	.align		8
        /*0008*/ 	.dword	__unnamed_1
	.align		8
        /*0010*/ 	.dword	__unnamed_2
	.align		8
        /*0018*/ 	.dword	_ZN39_INTERNAL_a1f7feda_4_k_cu_e087de78_93114cuda3std3__45__cpo5beginE
	.align		8
        /*0020*/ 	.dword	_ZN39_INTERNAL_a1f7feda_4_k_cu_e087de78_93114cuda3std3__45__cpo3endE
	.align		8
        /*0028*/ 	.dword	_ZN39_INTERNAL_a1f7feda_4_k_cu_e087de78_93114cuda3std3__45__cpo6cbeginE
	.align		8
        /*0030*/ 	.dword	_ZN39_INTERNAL_a1f7feda_4_k_cu_e087de78_93114cuda3std3__45__cpo4cendE
	.align		8
        /*0038*/ 	.dword	_ZN39_INTERNAL_a1f7feda_4_k_cu_e087de78_93114cuda3std3__441_GLOBAL__N__a1f7feda_4_k_cu_e087de78_93116ignoreE
	.align		8
        /*0040*/ 	.dword	_ZN39_INTERNAL_a1f7feda_4_k_cu_e087de78_93114cuda3std3__419piecewise_constructE
	.align		8
        /*0048*/ 	.dword	_ZN39_INTERNAL_a1f7feda_4_k_cu_e087de78_93114cuda3std3__48in_placeE
	.align		8
        /*0050*/ 	.dword	_ZN39_INTERNAL_a1f7feda_4_k_cu_e087de78_93114cuda3std6ranges3__45__cpo4swapE
	.align		8
        /*0058*/ 	.dword	_ZN39_INTERNAL_a1f7feda_4_k_cu_e087de78_93114cuda3std6ranges3__45__cpo9iter_moveE
	.align		8
        /*0060*/ 	.dword	_ZN39_INTERNAL_a1f7feda_4_k_cu_e087de78_93114cute7productE
	.align		8
        /*0068*/ 	.dword	_ZN39_INTERNAL_a1f7feda_4_k_cu_e087de78_93114cute1_E
	.align		8
        /*0070*/ 	.dword	$str$25
	.align		8
        /*0078*/ 	.dword	$str$26
	.align		8
        /*0080*/ 	.dword	$str$27
	.align		8
        /*0088*/ 	.dword	$str$28


//--------------------- .text._ZN7cutlass13device_kernelINS_4gemm6kernel13GemmUniversalIN4cute5tupleIJiiiiEEENS1_10collective13CollectiveMmaINS1_35MainloopSm100TmaUmmaWarpSpecializedILi5ELi2ELi4ENS5_IJNS4_1CILi2EEESB_NSA_ILi1EEEEEEEENS5_IJNSA_ILi256EEENSA_ILi128EEENSA_ILi64EEEEEENS_12float_e5m2_tENS5_IJlSC_lEEESJ_SK_NS4_8TiledMMAINS4_8MMA_AtomIJNS4_10MMA_TraitsINS4_25SM100_MMA_F8F6F4_2x1SM_SSEJSJ_SJ_fSF_SG_NS4_17integral_constantINS4_4UMMA5MajorELSR_0EEESS_NSP_INSQ_7ScaleInELST_0EEESU_EEEEEENS4_6LayoutINS5_IJSC_SC_SC_EEENS5_IJNSA_ILi0EEESZ_SZ_EEEEENS5_IJNS4_10UnderscoreES12_S12_EEEEENS4_28SM100_TMA_2SM_LOAD_MULTICASTENS4_14ComposedLayoutINS4_7SwizzleILi2ELi4ELi3EEENS4_18smem_ptr_flag_bitsILi8EEENSX_INS5_IJNSA_ILi8EEESH_EEENS5_IJSH_SC_EEEEEEEvNS4_8identityENS4_18SM100_TMA_2SM_LOADES1F_vS1G_EENS_8epilogue10collective18CollectiveEpilogueINS1J_23Sm100TmaWarpSpecializedILi2ELi2ELi64ELb0ELb0EEEJNS5_IJSG_SG_SH_EEENS5_IJNSX_ISG_SC_EENSX_ISH_SC_EEEEESJ_SK_SJ_SK_NS1J_6fusion15FusionCallbacksIS1N_NS1S_17LinearCombinationISJ_fSJ_fLNS_15FloatRoundStyleE2EEES1O_S1R_JEEENS4_5SM1004TMEM4LOAD26SM100_TMEM_LOAD_32dp32b64xENS4_13SM90_TMA_LOADES1F_NS4_39AutoVectorizingCopyWithAssumedAlignmentILi128EEENS4_14SM90_TMA_STOREES1F_S24_S24_EEEvvEEEEvNT_6ParamsE --------------------------
	.section	.text._ZN7cutlass13device_kernelINS_4gemm6kernel13GemmUniversalIN4cute5tupleIJiiiiEEENS1_10collective13CollectiveMmaINS1_35MainloopSm100TmaUmmaWarpSpecializedILi5ELi2ELi4ENS5_IJNS4_1CILi2EEESB_NSA_ILi1EEEEEEEENS5_IJNSA_ILi256EEENSA_ILi128EEENSA_ILi64EEEEEENS_12float_e5m2_tENS5_IJlSC_lEEESJ_SK_NS4_8TiledMMAINS4_8MMA_AtomIJNS4_10MMA_TraitsINS4_25SM100_MMA_F8F6F4_2x1SM_SSEJSJ_SJ_fSF_SG_NS4_17integral_constantINS4_4UMMA5MajorELSR_0EEESS_NSP_INSQ_7ScaleInELST_0EEESU_EEEEEENS4_6LayoutINS5_IJSC_SC_SC_EEENS5_IJNSA_ILi0EEESZ_SZ_EEEEENS5_IJNS4_10UnderscoreES12_S12_EEEEENS4_28SM100_TMA_2SM_LOAD_MULTICASTENS4_14ComposedLayoutINS4_7SwizzleILi2ELi4ELi3EEENS4_18smem_ptr_flag_bitsILi8EEENSX_INS5_IJNSA_ILi8EEESH_EEENS5_IJSH_SC_EEEEEEEvNS4_8identityENS4_18SM100_TMA_2SM_LOADES1F_vS1G_EENS_8epilogue10collective18CollectiveEpilogueINS1J_23Sm100TmaWarpSpecializedILi2ELi2ELi64ELb0ELb0EEEJNS5_IJSG_SG_SH_EEENS5_IJNSX_ISG_SC_EENSX_ISH_SC_EEEEESJ_SK_SJ_SK_NS1J_6fusion15FusionCallbacksIS1N_NS1S_17LinearCombinationISJ_fSJ_fLNS_15FloatRoundStyleE2EEES1O_S1R_JEEENS4_5SM1004TMEM4LOAD26SM100_TMEM_LOAD_32dp32b64xENS4_13SM90_TMA_LOADES1F_NS4_39AutoVectorizingCopyWithAssumedAlignmentILi128EEENS4_14SM90_TMA_STOREES1F_S24_S24_EEEvvEEEEvNT_6ParamsE,"ax",@progbits
	.align	128
.text._ZN7cutlass13device_kernelINS_4gemm6kernel13GemmUniversalIN4cute5tupleIJiiiiEEENS1_10collective13CollectiveMmaINS1_35MainloopSm100TmaUmmaWarpSpecializedILi5ELi2ELi4ENS5_IJNS4_1CILi2EEESB_NSA_ILi1EEEEEEEENS5_IJNSA_ILi256EEENSA_ILi128EEENSA_ILi64EEEEEENS_12float_e5m2_tENS5_IJlSC_lEEESJ_SK_NS4_8TiledMMAINS4_8MMA_AtomIJNS4_10MMA_TraitsINS4_25SM100_MMA_F8F6F4_2x1SM_SSEJSJ_SJ_fSF_SG_NS4_17integral_constantINS4_4UMMA5MajorELSR_0EEESS_NSP_INSQ_7ScaleInELST_0EEESU_EEEEEENS4_6LayoutINS5_IJSC_SC_SC_EEENS5_IJNSA_ILi0EEESZ_SZ_EEEEENS5_IJNS4_10UnderscoreES12_S12_EEEEENS4_28SM100_TMA_2SM_LOAD_MULTICASTENS4_14ComposedLayoutINS4_7SwizzleILi2ELi4ELi3EEENS4_18smem_ptr_flag_bitsILi8EEENSX_INS5_IJNSA_ILi8EEESH_EEENS5_IJSH_SC_EEEEEEEvNS4_8identityENS4_18SM100_TMA_2SM_LOADES1F_vS1G_EENS_8epilogue10collective18CollectiveEpilogueINS1J_23Sm100TmaWarpSpecializedILi2ELi2ELi64ELb0ELb0EEEJNS5_IJSG_SG_SH_EEENS5_IJNSX_ISG_SC_EENSX_ISH_SC_EEEEESJ_SK_SJ_SK_NS1J_6fusion15FusionCallbacksIS1N_NS1S_17LinearCombinationISJ_fSJ_fLNS_15FloatRoundStyleE2EEES1O_S1R_JEEENS4_5SM1004TMEM4LOAD26SM100_TMEM_LOAD_32dp32b64xENS4_13SM90_TMA_LOADES1F_NS4_39AutoVectorizingCopyWithAssumedAlignmentILi128EEENS4_14SM90_TMA_STOREES1F_S24_S24_EEEvvEEEEvNT_6ParamsE:
        .type           _ZN7cutlass13device_kernelINS_4gemm6kernel13GemmUniversalIN4cute5tupleIJiiiiEEENS1_10collective13CollectiveMmaINS1_35MainloopSm100TmaUmmaWarpSpecializedILi5ELi2ELi4ENS5_IJNS4_1CILi2EEESB_NSA_ILi1EEEEEEEENS5_IJNSA_ILi256EEENSA_ILi128EEENSA_ILi64EEEEEENS_12float_e5m2_tENS5_IJlSC_lEEESJ_SK_NS4_8TiledMMAINS4_8MMA_AtomIJNS4_10MMA_TraitsINS4_25SM100_MMA_F8F6F4_2x1SM_SSEJSJ_SJ_fSF_SG_NS4_17integral_constantINS4_4UMMA5MajorELSR_0EEESS_NSP_INSQ_7ScaleInELST_0EEESU_EEEEEENS4_6LayoutINS5_IJSC_SC_SC_EEENS5_IJNSA_ILi0EEESZ_SZ_EEEEENS5_IJNS4_10UnderscoreES12_S12_EEEEENS4_28SM100_TMA_2SM_LOAD_MULTICASTENS4_14ComposedLayoutINS4_7SwizzleILi2ELi4ELi3EEENS4_18smem_ptr_flag_bitsILi8EEENSX_INS5_IJNSA_ILi8EEESH_EEENS5_IJSH_SC_EEEEEEEvNS4_8identityENS4_18SM100_TMA_2SM_LOADES1F_vS1G_EENS_8epilogue10collective18CollectiveEpilogueINS1J_23Sm100TmaWarpSpecializedILi2ELi2ELi64ELb0ELb0EEEJNS5_IJSG_SG_SH_EEENS5_IJNSX_ISG_SC_EENSX_ISH_SC_EEEEESJ_SK_SJ_SK_NS1J_6fusion15FusionCallbacksIS1N_NS1S_17LinearCombinationISJ_fSJ_fLNS_15FloatRoundStyleE2EEES1O_S1R_JEEENS4_5SM1004TMEM4LOAD26SM100_TMEM_LOAD_32dp32b64xENS4_13SM90_TMA_LOADES1F_NS4_39AutoVectorizingCopyWithAssumedAlignmentILi128EEENS4_14SM90_TMA_STOREES1F_S24_S24_EEEvvEEEEvNT_6ParamsE,@function
        .size           _ZN7cutlass13device_kernelINS_4gemm6kernel13GemmUniversalIN4cute5tupleIJiiiiEEENS1_10collective13CollectiveMmaINS1_35MainloopSm100TmaUmmaWarpSpecializedILi5ELi2ELi4ENS5_IJNS4_1CILi2EEESB_NSA_ILi1EEEEEEEENS5_IJNSA_ILi256EEENSA_ILi128EEENSA_ILi64EEEEEENS_12float_e5m2_tENS5_IJlSC_lEEESJ_SK_NS4_8TiledMMAINS4_8MMA_AtomIJNS4_10MMA_TraitsINS4_25SM100_MMA_F8F6F4_2x1SM_SSEJSJ_SJ_fSF_SG_NS4_17integral_constantINS4_4UMMA5MajorELSR_0EEESS_NSP_INSQ_7ScaleInELST_0EEESU_EEEEEENS4_6LayoutINS5_IJSC_SC_SC_EEENS5_IJNSA_ILi0EEESZ_SZ_EEEEENS5_IJNS4_10UnderscoreES12_S12_EEEEENS4_28SM100_TMA_2SM_LOAD_MULTICASTENS4_14ComposedLayoutINS4_7SwizzleILi2ELi4ELi3EEENS4_18smem_ptr_flag_bitsILi8EEENSX_INS5_IJNSA_ILi8EEESH_EEENS5_IJSH_SC_EEEEEEEvNS4_8identityENS4_18SM100_TMA_2SM_LOADES1F_vS1G_EENS_8epilogue10collective18CollectiveEpilogueINS1J_23Sm100TmaWarpSpecializedILi2ELi2ELi64ELb0ELb0EEEJNS5_IJSG_SG_SH_EEENS5_IJNSX_ISG_SC_EENSX_ISH_SC_EEEEESJ_SK_SJ_SK_NS1J_6fusion15FusionCallbacksIS1N_NS1S_17LinearCombinationISJ_fSJ_fLNS_15FloatRoundStyleE2EEES1O_S1R_JEEENS4_5SM1004TMEM4LOAD26SM100_TMEM_LOAD_32dp32b64xENS4_13SM90_TMA_LOADES1F_NS4_39AutoVectorizingCopyWithAssumedAlignmentILi128EEENS4_14SM90_TMA_STOREES1F_S24_S24_EEEvvEEEEvNT_6ParamsE,(.L_x_167 - _ZN7cutlass13device_kernelINS_4gemm6kernel13GemmUniversalIN4cute5tupleIJiiiiEEENS1_10collective13CollectiveMmaINS1_35MainloopSm100TmaUmmaWarpSpecializedILi5ELi2ELi4ENS5_IJNS4_1CILi2EEESB_NSA_ILi1EEEEEEEENS5_IJNSA_ILi256EEENSA_ILi128EEENSA_ILi64EEEEEENS_12float_e5m2_tENS5_IJlSC_lEEESJ_SK_NS4_8TiledMMAINS4_8MMA_AtomIJNS4_10MMA_TraitsINS4_25SM100_MMA_F8F6F4_2x1SM_SSEJSJ_SJ_fSF_SG_NS4_17integral_constantINS4_4UMMA5MajorELSR_0EEESS_NSP_INSQ_7ScaleInELST_0EEESU_EEEEEENS4_6LayoutINS5_IJSC_SC_SC_EEENS5_IJNSA_ILi0EEESZ_SZ_EEEEENS5_IJNS4_10UnderscoreES12_S12_EEEEENS4_28SM100_TMA_2SM_LOAD_MULTICASTENS4_14ComposedLayoutINS4_7SwizzleILi2ELi4ELi3EEENS4_18smem_ptr_flag_bitsILi8EEENSX_INS5_IJNSA_ILi8EEESH_EEENS5_IJSH_SC_EEEEEEEvNS4_8identityENS4_18SM100_TMA_2SM_LOADES1F_vS1G_EENS_8epilogue10collective18CollectiveEpilogueINS1J_23Sm100TmaWarpSpecializedILi2ELi2ELi64ELb0ELb0EEEJNS5_IJSG_SG_SH_EEENS5_IJNSX_ISG_SC_EENSX_ISH_SC_EEEEESJ_SK_SJ_SK_NS1J_6fusion15FusionCallbacksIS1N_NS1S_17LinearCombinationISJ_fSJ_fLNS_15FloatRoundStyleE2EEES1O_S1R_JEEENS4_5SM1004TMEM4LOAD26SM100_TMEM_LOAD_32dp32b64xENS4_13SM90_TMA_LOADES1F_NS4_39AutoVectorizingCopyWithAssumedAlignmentILi128EEENS4_14SM90_TMA_STOREES1F_S24_S24_EEEvvEEEEvNT_6ParamsE)
        .other          _ZN7cutlass13device_kernelINS_4gemm6kernel13GemmUniversalIN4cute5tupleIJiiiiEEENS1_10collective13CollectiveMmaINS1_35MainloopSm100TmaUmmaWarpSpecializedILi5ELi2ELi4ENS5_IJNS4_1CILi2EEESB_NSA_ILi1EEEEEEEENS5_IJNSA_ILi256EEENSA_ILi128EEENSA_ILi64EEEEEENS_12float_e5m2_tENS5_IJlSC_lEEESJ_SK_NS4_8TiledMMAINS4_8MMA_AtomIJNS4_10MMA_TraitsINS4_25SM100_MMA_F8F6F4_2x1SM_SSEJSJ_SJ_fSF_SG_NS4_17integral_constantINS4_4UMMA5MajorELSR_0EEESS_NSP_INSQ_7ScaleInELST_0EEESU_EEEEEENS4_6LayoutINS5_IJSC_SC_SC_EEENS5_IJNSA_ILi0EEESZ_SZ_EEEEENS5_IJNS4_10UnderscoreES12_S12_EEEEENS4_28SM100_TMA_2SM_LOAD_MULTICASTENS4_14ComposedLayoutINS4_7SwizzleILi2ELi4ELi3EEENS4_18smem_ptr_flag_bitsILi8EEENSX_INS5_IJNSA_ILi8EEESH_EEENS5_IJSH_SC_EEEEEEEvNS4_8identityENS4_18SM100_TMA_2SM_LOADES1F_vS1G_EENS_8epilogue10collective18CollectiveEpilogueINS1J_23Sm100TmaWarpSpecializedILi2ELi2ELi64ELb0ELb0EEEJNS5_IJSG_SG_SH_EEENS5_IJNSX_ISG_SC_EENSX_ISH_SC_EEEEESJ_SK_SJ_SK_NS1J_6fusion15FusionCallbacksIS1N_NS1S_17LinearCombinationISJ_fSJ_fLNS_15FloatRoundStyleE2EEES1O_S1R_JEEENS4_5SM1004TMEM4LOAD26SM100_TMEM_LOAD_32dp32b64xENS4_13SM90_TMA_LOADES1F_NS4_39AutoVectorizingCopyWithAssumedAlignmentILi128EEENS4_14SM90_TMA_STOREES1F_S24_S24_EEEvvEEEEvNT_6ParamsE,@"STO_CUDA_ENTRY STV_DEFAULT"
_ZN7cutlass13device_kernelINS_4gemm6kernel13GemmUniversalIN4cute5tupleIJiiiiEEENS1_10collective13CollectiveMmaINS1_35MainloopSm100TmaUmmaWarpSpecializedILi5ELi2ELi4ENS5_IJNS4_1CILi2EEESB_NSA_ILi1EEEEEEEENS5_IJNSA_ILi256EEENSA_ILi128EEENSA_ILi64EEEEEENS_12float_e5m2_tENS5_IJlSC_lEEESJ_SK_NS4_8TiledMMAINS4_8MMA_AtomIJNS4_10MMA_TraitsINS4_25SM100_MMA_F8F6F4_2x1SM_SSEJSJ_SJ_fSF_SG_NS4_17integral_constantINS4_4UMMA5MajorELSR_0EEESS_NSP_INSQ_7ScaleInELST_0EEESU_EEEEEENS4_6LayoutINS5_IJSC_SC_SC_EEENS5_IJNSA_ILi0EEESZ_SZ_EEEEENS5_IJNS4_10UnderscoreES12_S12_EEEEENS4_28SM100_TMA_2SM_LOAD_MULTICASTENS4_14ComposedLayoutINS4_7SwizzleILi2ELi4ELi3EEENS4_18smem_ptr_flag_bitsILi8EEENSX_INS5_IJNSA_ILi8EEESH_EEENS5_IJSH_SC_EEEEEEEvNS4_8identityENS4_18SM100_TMA_2SM_LOADES1F_vS1G_EENS_8epilogue10collective18CollectiveEpilogueINS1J_23Sm100TmaWarpSpecializedILi2ELi2ELi64ELb0ELb0EEEJNS5_IJSG_SG_SH_EEENS5_IJNSX_ISG_SC_EENSX_ISH_SC_EEEEESJ_SK_SJ_SK_NS1J_6fusion15FusionCallbacksIS1N_NS1S_17LinearCombinationISJ_fSJ_fLNS_15FloatRoundStyleE2EEES1O_S1R_JEEENS4_5SM1004TMEM4LOAD26SM100_TMEM_LOAD_32dp32b64xENS4_13SM90_TMA_LOADES1F_NS4_39AutoVectorizingCopyWithAssumedAlignmentILi128EEENS4_14SM90_TMA_STOREES1F_S24_S24_EEEvvEEEEvNT_6ParamsE:
[----:B------:R-:W1:Y:S01]  /*0000*/  LDC R1, c[0x0][0x37c] ;  /* 0x0000df00ff017b82 */ /* 0x000e620000000800 */
[----:B------:R-:W2:Y:S01]  /*0010*/  S2R R170, SR_TID.X ;  /* 0x0000000000aa7919 */ /* 0x000ea20000002100 */
[----:B------:R-:W3:Y:S06]  /*0020*/  LDCU.64 UR8, c[0x0][0x890] ;  /* 0x00011200ff0877ac */ /* 0x000eec0008000a00 */
[----:B------:R-:W4:Y:S01]  /*0030*/  S2UR UR48, SR_CgaCtaId ;  /* 0x00000000003079c3 */ /* 0x000f220000008800 */
[----:B------:R-:W-:Y:S02]  /*0040*/  PRMT R158, RZ, 0x7610, R158 ;  /* 0x00007610ff9e7816 */ /* 0x000fe4000000009e */
[----:B------:R-:W-:Y:S01]  /*0050*/  ELECT P1, URZ, PT ;  /* 0x0000000000ff782f */ /* 0x000fe20003820000 */
[----:B---3--:R-:W-:-:S04]  /*0060*/  UISETP.NE.U32.AND UP0, UPT, UR8, URZ, UPT ;  /* 0x000000ff0800728c */ /* 0x008fc8000bf05070 */
[----:B------:R-:W-:Y:S02]  /*0070*/  UISETP.NE.AND.EX UP0, UPT, UR9, URZ, UPT, UP0 ;  /* 0x000000ff0900728c */ /* 0x000fe4000bf05300 */
[----:B----4-:R-:W-:Y:S02]  /*0080*/  ULOP3.LUT UR33, UR48, 0x1, URZ, 0xc0, !UPT ;  /* 0x0000000130217892 */ /* 0x010fe4000f8ec0ff */
[----:B------:R-:W-:Y:S01]  /*0090*/  ULOP3.LUT UR34, UR48, 0x1, URZ, 0x3c, !UPT ;  /* 0x0000000130227892 */ /* 0x000fe2000f8e3cff */
[----:B--2---:R-:W-:-:S05]  /*00a0*/  SHF.R.U32.HI R159, RZ, 0x5, R170 ;  /* 0x00000005ff9f7819 */ /* 0x004fca00000116aa */
[----:B------:R-:W2:Y:S02]  /*00b0*/  SHFL.IDX PT, R0, R159, RZ, 0x1f ;  /* 0x00001fff9f007589 */ /* 0x000ea400000e0000 */
[----:B--2---:R-:W-:Y:S01]  /*00c0*/  R2UR UR13, R0 ;  /* 0x00000000000d72ca */ /* 0x004fe200000e0000 */
[----:B-1----:R-:W-:-:S14]  /*00d0*/  BRA.U UP0, `(.L_x_0) ;  /* 0x0000000100307547 */ /* 0x002fdc000b800000 */
[----:B------:R-:W1:Y:S02]  /*00e0*/  LDCU.64 UR4, c[0x0][0x888] ;  /* 0x00011100ff0477ac */ /* 0x000e640008000a00 */
[----:B-1----:R-:W-:-:S04]  /*00f0*/  UISETP.NE.U32.AND UP0, UPT, UR4, URZ, UPT ;  /* 0x000000ff0400728c */ /* 0x002fc8000bf05070 */
[----:B------:R-:W-:-:S09]  /*0100*/  UISETP.NE.AND.EX UP0, UPT, UR5, URZ, UPT, UP0 ;  /* 0x000000ff0500728c */ /* 0x000fd2000bf05300 */
[----:B------:R-:W-:Y:S05]  /*0110*/  BRA.U !UP0, `(.L_x_1) ;  /* 0x0000000108147547 */ /* 0x000fea000b800000 */
[----:B------:R-:W1:Y:S01]  /*0120*/  LDC.64 R2, c[0x0][0x888] ;  /* 0x00022200ff027b82 */ /* 0x000e620000000a00 */
[----:B------:R-:W1:Y:S02]  /*0130*/  LDCU.64 UR4, c[0x0][0x358] ;  /* 0x00006b00ff0477ac */ /* 0x000e640008000a00 */
[----:B-1----:R1:W5:Y:S01]  /*0140*/  LDG.E R73, desc[UR4][R2.64] ;  /* 0x0000000402497981 */ /* 0x002362000c1e1900 */
[----:B------:R-:W-:Y:S01]  /*0150*/  HFMA2 R158, -RZ, RZ, 0, 5.9604644775390625e-08 ;  /* 0x00000001ff9e7431 */ /* 0x000fe200000001ff */
[----:B------:R-:W-:Y:S05]  /*0160*/  BRA `(.L_x_0) ;  /* 0x00000000000c7947 */ /* 0x000fea0003800000 */
.L_x_1:
[----:B------:R-:W1:Y:S01]  /*0170*/  LDCU UR4, c[0x0][0x880] ;  /* 0x00011000ff0477ac */ /* 0x000e620008000800 */
[----:B------:R-:W-:Y:S01]  /*0180*/  HFMA2 R158, -RZ, RZ, 0, 5.9604644775390625e-08 ;  /* 0x00000001ff9e7431 */ /* 0x000fe200000001ff */
[----:B-1----:R-:W-:-:S07]  /*0190*/  MOV R73, UR4 ;  /* 0x0000000400497c02 */ /* 0x002fce0008000f00 */
.L_x_0:
[----:B------:R-:W2:Y:S02]  /*01a0*/  LDCU.64 UR4, c[0x0][0x8b0] ;  /* 0x00011600ff0477ac */ /* 0x000ea40008000a00 */
[----:B--2---:R-:W-:-:S04]  /*01b0*/  UISETP.NE.U32.AND UP0, UPT, UR4, URZ, UPT ;  /* 0x000000ff0400728c */ /* 0x004fc8000bf05070 */
[----:B------:R-:W-:-:S09]  /*01c0*/  UISETP.NE.AND.EX UP0, UPT, UR5, URZ, UPT, UP0 ;  /* 0x000000ff0500728c */ /* 0x000fd2000bf05300 */
[----:B------:R-:W-:Y:S05]  /*01d0*/  BRA.U UP0, `(.L_x_2) ;  /* 0x0000000100287547 */ /* 0x000fea000b800000 */
[----:B------:R-:W2:Y:S02]  /*01e0*/  LDCU.64 UR4, c[0x0][0x8a8] ;  /* 0x00011500ff0477ac */ /* 0x000ea40008000a00 */
[----:B--2---:R-:W-:-:S04]  /*01f0*/  UISETP.NE.U32.AND UP0, UPT, UR4, URZ, UPT ;  /* 0x000000ff0400728c */ /* 0x004fc8000bf05070 */
[----:B------:R-:W-:-:S09]  /*0200*/  UISETP.NE.AND.EX UP0, UPT, UR5, URZ, UPT, UP0 ;  /* 0x000000ff0500728c */ /* 0x000fd2000bf05300 */
[----:B------:R-:W-:Y:S05]  /*0210*/  BRA.U !UP0, `(.L_x_3) ;  /* 0x0000000108107547 */ /* 0x000fea000b800000 */
[----:B------:R-:W2:Y:S01]  /*0220*/  LDC.64 R70, c[0x0][0x8a8] ;  /* 0x00022a00ff467b82 */ /* 0x000ea20000000a00 */
[----:B------:R-:W2:Y:S02]  /*0230*/  LDCU.64 UR4, c[0x0][0x358] ;  /* 0x00006b00ff0477ac */ /* 0x000ea40008000a00 */
[----:B--2---:R2:W5:Y:S01]  /*0240*/  LDG.E R70, desc[UR4][R70.64] ;  /* 0x0000000446467981 */ /* 0x004562000c1e1900 */
[----:B------:R-:W-:Y:S05]  /*0250*/  BRA `(.L_x_2) ;  /* 0x0000000000087947 */ /* 0x000fea0003800000 */
.L_x_3:
[----:B------:R-:W2:Y:S02]  /*0260*/  LDCU UR4, c[0x0][0x8a0] ;  /* 0x00011400ff0477ac */ /* 0x000ea40008000800 */
[----:B--2---:R-:W-:Y:S02]  /*0270*/  MOV R70, UR4 ;  /* 0x0000000400467c02 */ /* 0x004fe40008000f00 */
.L_x_2:
[----:B------:R-:W-:Y:S01]  /*0280*/  IMAD.U32 R0, RZ, RZ, UR13 ;  /* 0x0000000dff007e24 */ /* 0x000fe2000f8e00ff */
[----:B------:R-:W-:Y:S04]  /*0290*/  BSSY.RECONVERGENT B0, `(.L_x_4) ;  /* 0x000000c000007945 */ /* 0x000fe80003800200 */
[C---:B------:R-:W-:Y:S02]  /*02a0*/  ISETP.NE.OR P2, PT, R0.reuse, 0x1, !P1 ;  /* 0x000000010000780c */ /* 0x040fe40004f45670 */
[----:B------:R-:W-:-:S11]  /*02b0*/  ISETP.NE.OR P0, PT, R0, 0x3, !P1 ;  /* 0x000000030000780c */ /* 0x000fd60004f05670 */
[----:B------:R-:W-:Y:S05]  /*02c0*/  @P2 BRA `(.L_x_5) ;  /* 0x0000000000202947 */ /* 0x000fea0003800000 */
[----:B------:R-:W3:Y:S02]  /*02d0*/  LDCU.64 UR4, c[0x0][0x348] ;  /* 0x00006900ff0477ac */ /* 0x000ee40008000a00 */
[----:B---3--:R-:W-:Y:S02]  /*02e0*/  UIADD3 UR6, UP1, UPT, UR4, 0x80, URZ ;  /* 0x0000008004067890 */ /* 0x008fe4000ff3e0ff */
[----:B------:R-:W-:Y:S02]  /*02f0*/  UIADD3 UR4, UP0, UPT, UR4, 0x180, URZ ;  /* 0x0000018004047890 */ /* 0x000fe4000ff1e0ff */
[----:B------:R-:W-:Y:S02]  /*0300*/  UIADD3.X UR7, UPT, UPT, URZ, UR5, URZ, UP1, !UPT ;  /* 0x00000005ff077290 */ /* 0x000fe40008ffe4ff */
[----:B------:R-:W-:-:S07]  /*0310*/  UIADD3.X UR5, UPT, UPT, URZ, UR5, URZ, UP0, !UPT ;  /* 0x00000005ff057290 */ /* 0x000fce00087fe4ff */
[----:B------:R3:W-:Y:S02]  /*0320*/  UTMACCTL.PF [UR6] ;  /* 0x00000000060079b9 */ /* 0x0007e40008040000 */
[----:B------:R3:W-:Y:S02]  /*0330*/  UTMACCTL.PF [UR4] ;  /* 0x00000000040079b9 */ /* 0x0007e40008040000 */
[----:B---3--:R-:W-:Y:S01]  /*0340*/  NOP ;  /* 0x0000000000007918 */ /* 0x008fe20000000000 */
.L_x_5:
[----:B------:R-:W-:Y:S05]  /*0350*/  BSYNC.RECONVERGENT B0 ;  /* 0x0000000000007941 */ /* 0x000fea0003800200 */
.L_x_4:
[----:B------:R-:W-:Y:S04]  /*0360*/  BSSY.RECONVERGENT B0, `(.L_x_6) ;  /* 0x000000a000007945 */ /* 0x000fe80003800200 */
        /* <DEDUP_REMOVED lines=9> */
.L_x_7:
[----:B------:R-:W-:Y:S05]  /*0400*/  BSYNC.RECONVERGENT B0 ;  /* 0x0000000000007941 */ /* 0x000fea0003800200 */
.L_x_6:
[----:B------:R-:W3:Y:S01]  /*0410*/  LDCU.64 UR4, c[0x0][0x888] ;  /* 0x00011100ff0477ac */ /* 0x000ee20008000a00 */
[----:B------:R-:W-:Y:S02]  /*0420*/  UISETP.EQ.U32.AND UP1, UPT, UR8, URZ, UPT ;  /* 0x000000ff0800728c */ /* 0x000fe4000bf22070 */
[----:B------:R-:W-:Y:S02]  /*0430*/  UPLOP3.LUT UP3, UPT, UPT, UPT, UPT, 0x80, 0x8 ;  /* 0x000000000008789c */ /* 0x000fe40003f6f070 */
[----:B---3--:R-:W-:-:S04]  /*0440*/  UISETP.NE.U32.AND UP0, UPT, UR4, URZ, UPT ;  /* 0x000000ff0400728c */ /* 0x008fc8000bf05070 */
[----:B------:R-:W-:-:S04]  /*0450*/  UISETP.NE.AND.EX UP0, UPT, UR5, URZ, UPT, UP0 ;  /* 0x000000ff0500728c */ /* 0x000fc8000bf05300 */
[----:B------:R-:W-:-:S04]  /*0460*/  UISETP.EQ.OR.EX UP2, UPT, UR9, URZ, !UP0, UP1 ;  /* 0x000000ff0900728c */ /* 0x000fc8000c742710 */
[----:B------:R-:W-:-:S06]  /*0470*/  UP2UR UR4, UPR, URZ, 0x4 ;  /* 0x00000004ff047883 */ /* 0x000fcc0008000000 */
[----:B------:R-:W-:Y:S01]  /*0480*/  MOV R160, UR4 ;  /* 0x0000000400a07c02 */ /* 0x000fe20008000f00 */
[----:B------:R-:W-:Y:S06]  /*0490*/  BRA.U !UP2, `(.L_x_8) ;  /* 0x000000010a207547 */ /* 0x000fec000b800000 */
[----:B------:R-:W-:Y:S01]  /*04a0*/  UISETP.NE.U32.AND UP1, UPT, UR8, URZ, UPT ;  /* 0x000000ff0800728c */ /* 0x000fe2000bf25070 */
[----:B-----5:R-:W-:Y:S01]  /*04b0*/  FSETP.NEU.AND P0, PT, R73, RZ, PT ;  /* 0x000000ff4900720b */ /* 0x020fe20003f0d000 */
[----:B------:R-:W-:Y:S02]  /*04c0*/  USEL UR4, URZ, 0xffffffff, UP0 ;  /* 0xffffffffff047887 */ /* 0x000fe40008000000 */
[----:B------:R-:W-:-:S10]  /*04d0*/  UISETP.NE.AND.EX UP1, UPT, UR9, URZ, UPT, UP1 ;  /* 0x000000ff0900728c */ /* 0x000fd4000bf25310 */
[----:B------:R-:W-:Y:S01]  /*04e0*/  VOTEU.ANY UP0, P0 ;  /* 0x0000000000ff7886 */ /* 0x000fe20000000100 */
[----:B------:R-:W-:-:S04]  /*04f0*/  @!UP1 USEL UR4, URZ, 0xffffffff, UP0 ;  /* 0xffffffffff049887 */ /* 0x000fc80008000000 */
[----:B------:R-:W-:-:S04]  /*0500*/  ULOP3.LUT UR4, UR4, 0x1, URZ, 0xc0, !UPT ;  /* 0x0000000104047892 */ /* 0x000fc8000f8ec0ff */
[----:B------:R-:W-:-:S11]  /*0510*/  UISETP.NE.U32.AND UP3, UPT, UR4, 0x1, UPT ;  /* 0x000000010400788c */ /* 0x000fd6000bf65070 */
.L_x_8:
[----:B------:R-:W3:Y:S01]  /*0520*/  SHFL.IDX PT, R0, R159, RZ, 0x1f ;  /* 0x00001fff9f007589 */ /* 0x000ee200000e0000 */
[----:B------:R-:W-:-:S04]  /*0530*/  UISETP.NE.AND UP0, UPT, UR13, 0x2, UPT ;  /* 0x000000020d00788c */ /* 0x000fc8000bf05270 */
[----:B------:R-:W-:Y:S02]  /*0540*/  UISETP.EQ.AND UP1, UPT, UR33, URZ, !UP0 ;  /* 0x000000ff2100728c */ /* 0x000fe4000c722270 */
[----:B------:R-:W-:-:S04]  /*0550*/  USEL UR43, URZ, 0x1, UP0 ;  /* 0x00000001ff2b7887 */ /* 0x000fc80008000000 */
[----:B------:R-:W-:Y:S02]  /*0560*/  PLOP3.LUT P3, PT, P1, PT, UP1, 0x80, 0x8 ;  /* 0x000000000008781c */ /* 0x000fe40000f6f018 */
[----:B---3--:R-:W-:-:S13]  /*0570*/  ISETP.NE.AND P0, PT, R0, RZ, PT ;  /* 0x000000ff0000720c */ /* 0x008fda0003f05270 */
[----:B------:R-:W-:Y:S05]  /*0580*/  @P0 BRA `(.L_x_9) ;  /* 0x00000000005c0947 */ /* 0x000fea0003800000 */
[----:B------:R-:W-:Y:S01]  /*0590*/  UMOV UR4, 0x400 ;  /* 0x0000040000047882 */ /* 0x000fe20000000000 */
[----:B------:R-:W-:Y:S01]  /*05a0*/  UMOV UR8, 0x1 ;  /* 0x0000000100087882 */ /* 0x000fe20000000000 */
[----:B------:R-:W-:Y:S01]  /*05b0*/  UMOV UR6, 0x2 ;  /* 0x0000000200067882 */ /* 0x000fe20000000000 */
[----:B------:R-:W-:Y:S02]  /*05c0*/  ULEA UR4, UR48, UR4, 0x18 ;  /* 0x0000000430047291 */ /* 0x000fe4000f8ec0ff */
[----:B------:R-:W-:-:S04]  /*05d0*/  UIADD3 UR8, UPT, UPT, -UR8, 0x100000, URZ ;  /* 0x0010000008087890 */ /* 0x000fc8000fffe1ff */
[----:B------:R-:W-:Y:S02]  /*05e0*/  USHF.L.U32 UR9, UR8, 0xb, URZ ;  /* 0x0000000b08097899 */ /* 0x000fe400080006ff */
[----:B------:R-:W-:Y:S02]  /*05f0*/  USHF.L.U32 UR8, UR8, 0x1, URZ ;  /* 0x0000000108087899 */ /* 0x000fe400080006ff */
[----:B------:R-:W-:-:S04]  /*0600*/  UIADD3 UR6, UPT, UPT, -UR6, 0x100000, URZ ;  /* 0x0010000006067890 */ /* 0x000fc8000fffe1ff */
[----:B------:R-:W-:Y:S02]  /*0610*/  USHF.L.U32 UR7, UR6, 0xb, URZ ;  /* 0x0000000b06077899 */ /* 0x000fe400080006ff */
[----:B------:R-:W-:Y:S01]  /*0620*/  USHF.L.U32 UR6, UR6, 0x1, URZ ;  /* 0x0000000106067899 */ /* 0x000fe200080006ff */
[----:B------:R-:W-:Y:S01]  /*0630*/  ELECT P0, URZ, PT ;  /* 0x0000000000ff782f */ /* 0x000fe20003800000 */
[----:B------:R-:W3:Y:S02]  /*0640*/  FENCE.VIEW.ASYNC.S ;  /* 0x00000000000073c6 */ /* 0x000ee40000000000 */
[----:B---3--:R3:W4:Y:S08]  /*0650*/  SYNCS.EXCH.64 URZ, [UR4], UR8 ;  /* 0x0000000804ff75b2 */ /* 0x0087300008000100 */
[----:B------:R3:W1:Y:S01]  /*0660*/  SYNCS.EXCH.64 URZ, [UR4+0x28], UR6 ;  /* 0x0000280604ff75b2 */ /* 0x0006620008000100 */
        /* <DEDUP_REMOVED lines=8> */
[----:B------:R-:W-:Y:S01]  /*06f0*/  NOP ;  /* 0x0000000000007918 */ /* 0x000fe20000000000 */
.L_x_9:
[----:B------:R-:W2:Y:S01]  /*0700*/  SHFL.IDX PT, R0, R159, RZ, 0x1f ;  /* 0x00001fff9f007589 */ /* 0x000ea200000e0000 */
[----:B------:R-:W-:Y:S01]  /*0710*/  NOP ;  /* 0x0000000000007918 */ /* 0x000fe20000000000 */
[----:B--2---:R-:W-:-:S13]  /*0720*/  ISETP.NE.AND P0, PT, R0, 0x1, PT ;  /* 0x000000010000780c */ /* 0x004fda0003f05270 */
[----:B------:R-:W-:Y:S05]  /*0730*/  @P0 BRA `(.L_x_10) ;  /* 0x0000000000440947 */ /* 0x000fea0003800000 */
[----:B---3--:R-:W-:Y:S01]  /*0740*/  UMOV UR4, 0x400 ;  /* 0x0000040000047882 */ /* 0x008fe20000000000 */
        /* <DEDUP_REMOVED lines=10> */
[----:B------:R-:W2:Y:S02]  /*07f0*/  FENCE.VIEW.ASYNC.S ;  /* 0x00000000000073c6 */ /* 0x000ea40000000000 */
[----:B--2---:R2:W3:Y:S08]  /*0800*/  SYNCS.EXCH.64 URZ, [UR4+0x50], UR8 ;  /* 0x0000500804ff75b2 */ /* 0x0044f00008000100 */
[----:B------:R2:W1:Y:S01]  /*0810*/  SYNCS.EXCH.64 URZ, [UR4+0x60], UR6 ;  /* 0x0000600604ff75b2 */ /* 0x0004620008000100 */
[----:B------:R2:W1:Y:S01]  /*0820*/  SYNCS.EXCH.64 URZ, [UR4+0x58], UR8 ;  /* 0x0000580804ff75b2 */ /* 0x0004620008000100 */
[----:B------:R2:W1:Y:S01]  /*0830*/  SYNCS.EXCH.64 URZ, [UR4+0x68], UR6 ;  /* 0x0000680604ff75b2 */ /* 0x0004620008000100 */
[----:B------:R-:W-:Y:S01]  /*0840*/  NOP ;  /* 0x0000000000007918 */ /* 0x000fe20000000000 */
.L_x_10:
[----:B------:R-:W4:Y:S01]  /*0850*/  SHFL.IDX PT, R0, R159, RZ, 0x1f ;  /* 0x00001fff9f007589 */ /* 0x000f2200000e0000 */
[----:B------:R-:W-:Y:S01]  /*0860*/  NOP ;  /* 0x0000000000007918 */ /* 0x000fe20000000000 */
[----:B----4-:R-:W-:-:S13]  /*0870*/  ISETP.NE.AND P0, PT, R0, 0x3, PT ;  /* 0x000000030000780c */ /* 0x010fda0003f05270 */
[----:B------:R-:W-:Y:S05]  /*0880*/  @P0 BRA `(.L_x_11) ;  /* 0x00000000002c0947 */ /* 0x000fea0003800000 */
[----:B--23--:R-:W-:Y:S01]  /*0890*/  UMOV UR6, 0x400 ;  /* 0x0000040000067882 */ /* 0x00cfe20000000000 */
[----:B------:R-:W-:Y:S01]  /*08a0*/  UMOV UR4, 0x20 ;  /* 0x0000002000047882 */ /* 0x000fe20000000000 */
[----:B------:R-:W-:Y:S02]  /*08b0*/  ULEA UR6, UR48, UR6, 0x18 ;  /* 0x0000000630067291 */ /* 0x000fe4000f8ec0ff */
[----:B------:R-:W-:-:S04]  /*08c0*/  UIADD3 UR4, UPT, UPT, -UR4, 0x100000, URZ ;  /* 0x0010000004047890 */ /* 0x000fc8000fffe1ff */
[----:B------:R-:W-:Y:S02]  /*08d0*/  USHF.L.U32 UR5, UR4, 0xb, URZ ;  /* 0x0000000b04057899 */ /* 0x000fe400080006ff */
[----:B------:R-:W-:Y:S01]  /*08e0*/  USHF.L.U32 UR4, UR4, 0x1, URZ ;  /* 0x0000000104047899 */ /* 0x000fe200080006ff */
[----:B------:R-:W-:Y:S01]  /*08f0*/  ELECT P0, URZ, PT ;  /* 0x0000000000ff782f */ /* 0x000fe20003800000 */
[----:B------:R-:W2:Y:S10]  /*0900*/  FENCE.VIEW.ASYNC.S ;  /* 0x00000000000073c6 */ /* 0x000eb40000000000 */
[----:B--2---:R4:W2:Y:S01]  /*0910*/  SYNCS.EXCH.64 URZ, [UR6+0x70], UR4 ;  /* 0x0000700406ff75b2 */ /* 0x0048a20008000100 */
[----:B------:R4:W3:Y:S02]  /*0920*/  SYNCS.EXCH.64 URZ, [UR6+0x78], UR4 ;  /* 0x0000780406ff75b2 */ /* 0x0008e40008000100 */
[----:B----4-:R-:W-:Y:S01]  /*0930*/  NOP ;  /* 0x0000000000007918 */ /* 0x010fe20000000000 */
.L_x_11:
[----:B------:R-:W4:Y:S01]  /*0940*/  SHFL.IDX PT, R0, R159, RZ, 0x1f ;  /* 0x00001fff9f007589 */ /* 0x000f2200000e0000 */
[----:B------:R-:W-:Y:S01]  /*0950*/  NOP ;  /* 0x0000000000007918 */ /* 0x000fe20000000000 */
[----:B----4-:R-:W-:-:S13]  /*0960*/  ISETP.NE.AND P0, PT, R0, 0x4, PT ;  /* 0x000000040000780c */ /* 0x010fda0003f05270 */
[----:B------:R-:W-:Y:S05]  /*0970*/  @P0 BRA `(.L_x_12) ;  /* 0x0000000000480947 */ /* 0x000fea0003800000 */
[----:B--23--:R-:W-:Y:S01]  /*0980*/  UMOV UR4, 0x3a0 ;  /* 0x000003a000047882 */ /* 0x00cfe20000000000 */
[----:B------:R-:W-:Y:S01]  /*0990*/  UMOV UR6, 0x400 ;  /* 0x0000040000067882 */ /* 0x000fe20000000000 */
[----:B------:R-:W-:Y:S01]  /*09a0*/  USEL UR4, UR4, 0x320, UP3 ;  /* 0x0000032004047887 */ /* 0x000fe20009800000 */
        /* <DEDUP_REMOVED lines=10> */
[----:B--2---:R4:W2:Y:S08]  /*0a50*/  SYNCS.EXCH.64 URZ, [UR6+0x80], UR8 ;  /* 0x0000800806ff75b2 */ /* 0x0048b00008000100 */
[----:B------:R4:W3:Y:S01]  /*0a60*/  SYNCS.EXCH.64 URZ, [UR6+0x90], UR4 ;  /* 0x0000900406ff75b2 */ /* 0x0008e20008000100 */
[----:B------:R4:W1:Y:S01]  /*0a70*/  SYNCS.EXCH.64 URZ, [UR6+0x88], UR8 ;  /* 0x0000880806ff75b2 */ /* 0x0008620008000100 */
[----:B------:R4:W1:Y:S02]  /*0a80*/  SYNCS.EXCH.64 URZ, [UR6+0x98], UR4 ;  /* 0x0000980406ff75b2 */ /* 0x0008640008000100 */
[----:B----4-:R-:W-:Y:S01]  /*0a90*/  NOP ;  /* 0x0000000000007918 */ /* 0x010fe20000000000 */
.L_x_12:
[----:B------:R-:W4:Y:S01]  /*0aa0*/  SHFL.IDX PT, R0, R159, RZ, 0x1f ;  /* 0x00001fff9f007589 */ /* 0x000f2200000e0000 */
[----:B------:R-:W-:Y:S01]  /*0ab0*/  NOP ;  /* 0x0000000000007918 */ /* 0x000fe20000000000 */
[----:B----4-:R-:W-:-:S13]  /*0ac0*/  ISETP.NE.AND P0, PT, R0, 0x5, PT ;  /* 0x000000050000780c */ /* 0x010fda0003f05270 */
[----:B------:R-:W-:Y:S05]  /*0ad0*/  @P0 BRA `(.L_x_13) ;  /* 0x0000000000540947 */ /* 0x000fea0003800000 */
[----:B--23--:R-:W-:Y:S01]  /*0ae0*/  UMOV UR4, 0x400 ;  /* 0x0000040000047882 */ /* 0x00cfe20000000000 */
        /* <DEDUP_REMOVED lines=14> */
[----:B------:R4:W1:Y:S01]  /*0bd0*/  SYNCS.EXCH.64 URZ, [UR4+0xc8], UR8 ;  /* 0x0000c80804ff75b2 */ /* 0x0008620008000100 */
[----:B------:R4:W1:Y:S01]  /*0be0*/  SYNCS.EXCH.64 URZ, [UR4+0xb0], UR6 ;  /* 0x0000b00604ff75b2 */ /* 0x0008620008000100 */
[----:B------:R4:W1:Y:S01]  /*0bf0*/  SYNCS.EXCH.64 URZ, [UR4+0xd0], UR8 ;  /* 0x0000d00804ff75b2 */ /* 0x0008620008000100 */
[----:B------:R4:W1:Y:S01]  /*0c00*/  SYNCS.EXCH.64 URZ, [UR4+0xb8], UR6 ;  /* 0x0000b80604ff75b2 */ /* 0x0008620008000100 */
[----:B------:R4:W1:Y:S02]  /*0c10*/  SYNCS.EXCH.64 URZ, [UR4+0xd8], UR8 ;  /* 0x0000d80804ff75b2 */ /* 0x0008640008000100 */
[----:B----4-:R-:W-:Y:S01]  /*0c20*/  NOP ;  /* 0x0000000000007918 */ /* 0x010fe20000000000 */
.L_x_13:
[----:B------:R-:W4:Y:S01]  /*0c30*/  SHFL.IDX PT, R0, R159, RZ, 0x1f ;  /* 0x00001fff9f007589 */ /* 0x000f2200000e0000 */
[----:B------:R-:W-:Y:S01]  /*0c40*/  ISETP.NE.OR P1, PT, RZ, UR13, !P1 ;  /* 0x0000000dff007c0c */ /* 0x000fe2000cf25670 */
        /* <DEDUP_REMOVED lines=12> */
[----:B------:R4:W3:Y:S01]  /*0d10*/  SYNCS.EXCH.64 URZ, [UR4+0xf0], UR6 ;  /* 0x0000f00604ff75b2 */ /* 0x0008e20008000100 */
[----:B------:R4:W1:Y:S01]  /*0d20*/  SYNCS.EXCH.64 URZ, [UR4+0xe8], UR6 ;  /* 0x0000e80604ff75b2 */ /* 0x0008620008000100 */
[----:B------:R4:W1:Y:S02]  /*0d30*/  SYNCS.EXCH.64 URZ, [UR4+0xf8], UR6 ;  /* 0x0000f80604ff75b2 */ /* 0x0008640008000100 */
[----:B----4-:R-:W-:Y:S01]  /*0d40*/  NOP ;  /* 0x0000000000007918 */ /* 0x010fe20000000000 */
.L_x_14:
[----:B------:R-:W-:Y:S01]  /*0d50*/  VOTEU.ALL UP0, P1 ;  /* 0x0000000000ff7886 */ /* 0x000fe20000800000 */
[----:B--23--:R-:W-:Y:S01]  /*0d60*/  UMOV UR4, 0x20 ;  /* 0x0000002000047882 */ /* 0x00cfe20000000000 */
[----:B------:R-:W2:Y:S01]  /*0d70*/  LDCU UR7, c[0x0][0x36c] ;  /* 0x00006d80ff0777ac */ /* 0x000ea20008000800 */
[----:B------:R-:W-:Y:S01]  /*0d80*/  NOP ;  /* 0x0000000000007918 */ /* 0x000fe20000000000 */
[----:B------:R-:W-:Y:S01]  /*0d90*/  LOP3.LUT R0, R170, 0x1f, RZ, 0xc0, !PT ;  /* 0x0000001faa007812 */ /* 0x000fe200078ec0ff */
[----:B------:R-:W-:Y:S01]  /*0da0*/  @!UP0 UMOV UR6, 0x400 ;  /* 0x0000040000068882 */ /* 0x000fe20000000000 */
[----:B------:R-:W-:-:S04]  /*0db0*/  @!UP0 UIADD3 UR4, UPT, UPT, -UR4, 0x100000, URZ ;  /* 0x0010000004048890 */ /* 0x000fc8000fffe1ff */
[----:B------:R-:W-:Y:S02]  /*0dc0*/  @!UP0 USHF.L.U32 UR5, UR4, 0xb, URZ ;  /* 0x0000000b04058899 */ /* 0x000fe400080006ff */
[----:B------:R-:W-:Y:S02]  /*0dd0*/  @!UP0 USHF.L.U32 UR4, UR4, 0x1, URZ ;  /* 0x0000000104048899 */ /* 0x000fe400080006ff */
[----:B------:R-:W-:Y:S01]  /*0de0*/  @!UP0 ULEA UR6, UR48, UR6, 0x18 ;  /* 0x0000000630068291 */ /* 0x000fe2000f8ec0ff */
[----:B------:R-:W-:Y:S01]  /*0df0*/  VOTEU.ALL UP0, P1 ;  /* 0x0000000000ff7886 */ /* 0x000fe20000800000 */
[----:B------:R-:W-:Y:S02]  /*0e00*/  UISETP.NE.AND UP4, UPT, UR13, URZ, UPT ;  /* 0x000000ff0d00728c */ /* 0x000fe4000bf85270 */
[----:B--2---:R-:W-:Y:S01]  /*0e10*/  UISETP.EQ.U32.AND UP5, UPT, UR7, 0x1, UPT ;  /* 0x000000010700788c */ /* 0x004fe2000bfa2070 */
[----:B------:R-:W2:Y:S07]  /*0e20*/  FENCE.VIEW.ASYNC.S ;  /* 0x00000000000073c6 */ /* 0x000eae0000000000 */
[----:B--2---:R2:W3:Y:S01]  /*0e30*/  @!UP0 SYNCS.EXCH.64 URZ, [UR6+0x100], UR4 ;  /* 0x0001000406ff85b2 */ /* 0x0044e20008000100 */
[----:B------:R-:W-:Y:S05]  /*0e40*/  BRA.U !UP5, `(.L_x_15) ;  /* 0x000000010d087547 */ /* 0x000fea000b800000 */
[----:B-1-3--:R-:W-:Y:S01]  /*0e50*/  UCGABAR_ARV ;  /* 0x00000000000079c7 */ /* 0x00afe20008000000 */
[----:B------:R-:W-:Y:S05]  /*0e60*/  BRA `(.L_x_16) ;  /* 0x0000000000047947 */ /* 0x000fea0003800000 */
.L_x_15:
[----:B-1-3--:R-:W-:Y:S01]  /*0e70*/  NOP ;  /* 0x0000000000007918 */ /* 0x00afe20000000000 */
.L_x_16:
[----:B------:R-:W1:Y:S01]  /*0e80*/  S2UR UR21, SR_CTAID.X ;  /* 0x00000000001579c3 */ /* 0x000e620000002500 */
[----:B------:R-:W-:-:S05]  /*0e90*/  CS2R.32 R3, SR_CgaSize ;  /* 0x0000000000037805 */ /* 0x000fca0000008a00 */
[----:B------:R-:W-:-:S05]  /*0ea0*/  IMAD R3, R3, -0xa0, RZ ;  /* 0xffffff6003037824 */ /* 0x000fca00078e02ff */
[----:B--2---:R-:W-:-:S14]  /*0eb0*/  R2UR UR5, R3 ;  /* 0x00000000030572ca */ /* 0x004fdc00000e0000 */
[----:B------:R-:W2:Y:S01]  /*0ec0*/  LDCU UR5, c[0x0][UR5+0x2b0] ;  /* 0x00005600050577ac */ /* 0x000ea20008000800 */
[----:B------:R-:W-:-:S05]  /*0ed0*/  CS2R.32 R3, SR_CgaSize ;  /* 0x0000000000037805 */ /* 0x000fca0000008a00 */
[----:B------:R-:W-:-:S05]  /*0ee0*/  IMAD R3, R3, -0xa0, RZ ;  /* 0xffffff6003037824 */ /* 0x000fca00078e02ff */
[----:B------:R-:W-:-:S14]  /*0ef0*/  R2UR UR4, R3 ;  /* 0x00000000030472ca */ /* 0x000fdc00000e0000 */
[----:B------:R-:W3:Y:S01]  /*0f00*/  LDCU UR4, c[0x0][UR4+0x2b4] ;  /* 0x00005680040477ac */ /* 0x000ee20008000800 */
[----:B------:R-:W4:Y:S01]  /*0f10*/  S2UR UR7, SR_CTAID.Y ;  /* 0x00000000000779c3 */ /* 0x000f220000002600 */
[----:B------:R-:W3:Y:S01]  /*0f20*/  LDCU UR18, c[0x0][0xb24] ;  /* 0x00016480ff1277ac */ /* 0x000ee20008000800 */
[----:B------:R-:W-:-:S05]  /*0f30*/  CS2R.32 R3, SR_CgaSize ;  /* 0x0000000000037805 */ /* 0x000fca0000008a00 */
[----:B------:R-:W-:-:S05]  /*0f40*/  IMAD R3, R3, -0xa0, RZ ;  /* 0xffffff6003037824 */ /* 0x000fca00078e02ff */
[----:B------:R-:W-:-:S14]  /*0f50*/  R2UR UR62, R3 ;  /* 0x00000000033e72ca */ /* 0x000fdc00000e0000 */
[----:B------:R-:W3:Y:S01]  /*0f60*/  LDCU UR62, c[0x0][UR62+0x2a0] ;  /* 0x000054003e3e77ac */ /* 0x000ee20008000800 */
[----:B------:R-:W1:Y:S01]  /*0f70*/  S2UR UR36, SR_CTAID.Z ;  /* 0x00000000002479c3 */ /* 0x000e620000002700 */
[----:B------:R-:W-:-:S05]  /*0f80*/  CS2R.32 R3, SR_CgaSize ;  /* 0x0000000000037805 */ /* 0x000fca0000008a00 */
[----:B------:R-:W-:-:S05]  /*0f90*/  IMAD R3, R3, -0xa0, RZ ;  /* 0xffffff6003037824 */ /* 0x000fca00078e02ff */
[----:B------:R-:W-:-:S14]  /*0fa0*/  R2UR UR59, R3 ;  /* 0x00000000033b72ca */ /* 0x000fdc00000e0000 */
[----:B------:R-:W3:Y:S01]  /*0fb0*/  LDCU UR59, c[0x0][UR59+0x2a4] ;  /* 0x000054803b3b77ac */ /* 0x000ee20008000800 */
[----:B------:R-:W-:Y:S02]  /*0fc0*/  UISETP.GT.U32.AND UP0, UPT, UR33, 0xffff, UPT ;  /* 0x0000ffff2100788c */ /* 0x000fe4000bf04070 */
[----:B------:R-:W-:Y:S01]  /*0fd0*/  USHF.L.U32 UR28, UR48, 0xb, URZ ;  /* 0x0000000b301c7899 */ /* 0x000fe200080006ff */
[----:B-1----:R-:W-:Y:S01]  /*0fe0*/  I2FP.F32.U32 R3, UR21 ;  /* 0x0000001500037c45 */ /* 0x002fe20008201000 */
[----:B------:R-:W-:Y:S01]  /*0ff0*/  UMOV UR29, 0x5 ;  /* 0x00000005001d7882 */ /* 0x000fe20000000000 */
[----:B------:R-:W1:Y:S03]  /*1000*/  LDCU UR42, c[0x0][0xb24] ;  /* 0x00016480ff2a77ac */ /* 0x000e660008000800 */
[----:B--2---:R-:W-:Y:S01]  /*1010*/  FMUL R3, R3, UR5 ;  /* 0x0000000503037c20 */ /* 0x004fe20008400000 */
[----:B------:R-:W-:Y:S01]  /*1020*/  USEL UR5, UR33, 0xffff, !UP0 ;  /* 0x0000ffff21057887 */ /* 0x000fe2000c000000 */
[----:B----4-:R-:W-:Y:S01]  /*1030*/  I2FP.F32.U32 R2, UR7 ;  /* 0x0000000700027c45 */ /* 0x010fe20008201000 */
[----:B------:R-:W2:Y:S03]  /*1040*/  LDCU UR23, c[0x0][0xb30] ;  /* 0x00016600ff1777ac */ /* 0x000ea60008000800 */
[----:B------:R-:W4:Y:S01]  /*1050*/  F2I.U32.TRUNC.NTZ R3, R3 ;  /* 0x0000000300037305 */ /* 0x000f22000020f000 */
[----:B---3--:R-:W-:Y:S01]  /*1060*/  FMUL R2, R2, UR4 ;  /* 0x0000000402027c20 */ /* 0x008fe20008400000 */
[----:B------:R-:W-:-:S02]  /*1070*/  ULOP3.LUT UR19, UR5, 0xffff, URZ, 0xc0, !UPT ;  /* 0x0000ffff05137892 */ /* 0x000fc4000f8ec0ff */
[----:B------:R-:W-:Y:S01]  /*1080*/  UISETP.GE.AND UP2, UPT, UR18, 0x1, UPT ;  /* 0x000000011200788c */ /* 0x000fe2000bf46270 */
[----:B------:R-:W-:-:S03]  /*1090*/  UMOV UR20, UR7 ;  /* 0x0000000700147c82 */ /* 0x000fc60008000000 */
[----:B------:R-:W3:Y:S01]  /*10a0*/  F2I.U32.TRUNC.NTZ R2, R2 ;  /* 0x0000000200027305 */ /* 0x000ee2000020f000 */
[----:B------:R-:W-:Y:S01]  /*10b0*/  UMOV UR16, UR21 ;  /* 0x0000001500107c82 */ /* 0x000fe20008000000 */
[----:B----4-:R-:W-:Y:S02]  /*10c0*/  R2UR UR4, R3 ;  /* 0x00000000030472ca */ /* 0x010fe400000e0000 */
[----:B------:R-:W-:Y:S02]  /*10d0*/  PRMT R3, RZ, 0x7610, R3 ;  /* 0x00007610ff037816 */ /* 0x000fe40000000003 */
[----:B---3--:R-:W-:Y:S02]  /*10e0*/  R2UR UR6, R2 ;  /* 0x00000000020672ca */ /* 0x008fe400000e0000 */
[----:B------:R-:W-:-:S07]  /*10f0*/  PRMT R2, RZ, 0x7610, R2 ;  /* 0x00007610ff027816 */ /* 0x000fce0000000002 */
[----:B------:R-:W-:-:S04]  /*1100*/  UIADD3 UR5, UPT, UPT, -UR4, URZ, URZ ;  /* 0x000000ff04057290 */ /* 0x000fc8000fffe1ff */
[----:B------:R-:W-:Y:S02]  /*1110*/  UIMAD UR62, UR62, UR5, UR21 ;  /* 0x000000053e3e72a4 */ /* 0x000fe4000f8e0215 */
[----:B------:R-:W-:-:S04]  /*1120*/  UIADD3 UR4, UPT, UPT, -UR6, URZ, URZ ;  /* 0x000000ff06047290 */ /* 0x000fc8000fffe1ff */
[----:B------:R-:W-:Y:S01]  /*1130*/  UIMAD UR59, UR59, UR4, UR7 ;  /* 0x000000043b3b72a4 */ /* 0x000fe2000f8e0207 */
[----:B-12---:R-:W-:Y:S11]  /*1140*/  BRA.U UP4, `(.L_x_17) ;  /* 0x00000001043c7547 */ /* 0x006ff6000b800000 */
[----:B------:R-:W-:Y:S02]  /*1150*/  UISETP.GT.U32.AND UP0, UPT, UR62, 0x1, UPT ;  /* 0x000000013e00788c */ /* 0x000fe4000bf04070 */
[----:B------:R-:W-:Y:S02]  /*1160*/  ULOP3.LUT UR4, UR62, 0xfffffffe, URZ, 0xc0, !UPT ;  /* 0xfffffffe3e047892 */ /* 0x000fe4000f8ec0ff */
[----:B------:R-:W-:Y:S02]  /*1170*/  UISETP.NE.AND UP1, UPT, UR59, URZ, UP0 ;  /* 0x000000ff3b00728c */ /* 0x000fe40008725270 */
[----:B------:R-:W-:Y:S02]  /*1180*/  UISETP.NE.AND UP0, UPT, UR59, 0x1, UP0 ;  /* 0x000000013b00788c */ /* 0x000fe40008705270 */
[----:B------:R-:W-:Y:S02]  /*1190*/  USEL UR7, URZ, 0x1, UP1 ;  /* 0x00000001ff077887 */ /* 0x000fe40008800000 */
[----:B------:R-:W-:-:S02]  /*11a0*/  USEL UR6, URZ, 0x4, UP0 ;  /* 0x00000004ff067887 */ /* 0x000fc40008000000 */
[----:B------:R-:W-:Y:S02]  /*11b0*/  USEL UR5, URZ, 0x2, UP1 ;  /* 0x00000002ff057887 */ /* 0x000fe40008800000 */
[----:B------:R-:W-:Y:S02]  /*11c0*/  ULEA UR4, UR59, UR4, 0x1 ;  /* 0x000000043b047291 */ /* 0x000fe4000f8e08ff */
[----:B------:R-:W-:Y:S02]  /*11d0*/  USEL UR8, URZ, 0x8, UP0 ;  /* 0x00000008ff087887 */ /* 0x000fe40008000000 */
[----:B------:R-:W-:-:S03]  /*11e0*/  UIADD3 UR5, UPT, UPT, UR5, UR6, UR7 ;  /* 0x0000000605057290 */ /* 0x000fc6000fffe007 */
[----:B------:R-:W-:Y:S01]  /*11f0*/  UMOV UR6, 0x3 ;  /* 0x0000000300067882 */ /* 0x000fe20000000000 */
[----:B------:R-:W-:Y:S02]  /*1200*/  UIADD3 UR5, UPT, UPT, UR5, UR8, URZ ;  /* 0x0000000805057290 */ /* 0x000fe4000fffe0ff */
[----:B------:R-:W-:-:S04]  /*1210*/  USHF.L.U32 UR4, UR6, UR4, URZ ;  /* 0x0000000406047299 */ /* 0x000fc800080006ff */
[----:B------:R-:W-:Y:S02]  /*1220*/  MOV R3, UR5 ;  /* 0x0000000500037c02 */ /* 0x000fe40008000f00 */
[----:B------:R-:W-:Y:S02]  /*1230*/  MOV R2, UR4 ;  /* 0x0000000400027c02 */ /* 0x000fe40008000f00 */
.L_x_17:
[----:B------:R-:W-:Y:S05]  /*1240*/  BRA.U !UP2, `(.L_x_18) ;  /* 0x000000010ad07547 */ /* 0x000fea000b800000 */
[----:B------:R-:W1:Y:S01]  /*1250*/  LDCU.128 UR24, c[0x0][0xb10] ;  /* 0x00016200ff1877ac */ /* 0x000e620008000c00 */
[----:B------:R-:W2:Y:S01]  /*1260*/  LDCU UR12, c[0x0][0x370] ;  /* 0x00006e00ff0c77ac */ /* 0x000ea20008000800 */
[----:B------:R-:W3:Y:S01]  /*1270*/  LDCU UR5, c[0x0][0x374] ;  /* 0x00006e80ff0577ac */ /* 0x000ee20008000800 */
[----:B------:R-:W4:Y:S01]  /*1280*/  LDCU UR22, c[0x0][0xb0c] ;  /* 0x00016180ff1677ac */ /* 0x000f220008000800 */
[----:B------:R-:W4:Y:S01]  /*1290*/  LDCU UR4, c[0x0][0xb20] ;  /* 0x00016400ff0477ac */ /* 0x000f220008000800 */
[----:B------:R-:W4:Y:S01]  /*12a0*/  LDCU.64 UR16, c[0x0][0xb28] ;  /* 0x00016500ff1077ac */ /* 0x000f220008000a00 */
[----:B-1----:R-:W-:Y:S02]  /*12b0*/  UISETP.NE.AND UP0, UPT, UR26, 0x1, UPT ;  /* 0x000000011a00788c */ /* 0x002fe4000bf05270 */
[----:B---3--:R-:W-:Y:S02]  /*12c0*/  UIMAD.WIDE.U32 UR6, UR5, UR27, URZ ;  /* 0x0000001b050672a5 */ /* 0x008fe4000f8e00ff */
[----:B--2---:R-:W-:-:S02]  /*12d0*/  UIMAD.WIDE.U32 UR8, UR12, UR24, URZ ;  /* 0x000000180c0872a5 */ /* 0x004fc4000f8e00ff */
[----:B----4-:R-:W-:Y:S02]  /*12e0*/  UISETP.NE.AND UP1, UPT, UR22, 0x1, UPT ;  /* 0x000000011600788c */ /* 0x010fe4000bf25270 */
[----:B------:R-:W-:Y:S01]  /*12f0*/  UISETP.NE.AND UP2, UPT, UR18, 0x1, UPT ;  /* 0x000000011200788c */ /* 0x000fe2000bf45270 */
[----:B------:R-:W-:Y:S02]  /*1300*/  UMOV UR6, UR7 ;  /* 0x0000000700067c82 */ /* 0x000fe40008000000 */
[----:B------:R-:W-:Y:S01]  /*1310*/  UMOV UR8, UR9 ;  /* 0x0000000900087c82 */ /* 0x000fe20008000000 */
[----:B------:R-:W-:Y:S02]  /*1320*/  @UP0 USHF.R.U32.HI UR5, URZ, UR4, UR6 ;  /* 0x00000004ff050299 */ /* 0x000fe40008011606 */
[----:B------:R-:W-:Y:S02]  /*1330*/  UIMAD.WIDE.U32 UR14, UR20, UR27, URZ ;  /* 0x0000001b140e72a5 */ /* 0x000fe4000f8e00ff */
[----:B------:R-:W-:-:S02]  /*1340*/  UIMAD.WIDE.U32 UR6, UR5, UR16, URZ ;  /* 0x00000010050672a5 */ /* 0x000fc4000f8e00ff */
[----:B------:R-:W-:Y:S02]  /*1350*/  @UP1 USHF.R.U32.HI UR12, URZ, UR25, UR8 ;  /* 0x00000019ff0c1299 */ /* 0x000fe40008011608 */
[----:B------:R-:W-:Y:S02]  /*1360*/  UIMAD.WIDE.U32 UR10, UR21, UR24, URZ ;  /* 0x00000018150a72a5 */ /* 0x000fe4000f8e00ff */
[----:B------:R-:W-:Y:S01]  /*1370*/  UIMAD.WIDE.U32 UR8, UR12, UR16, URZ ;  /* 0x000000100c0872a5 */ /* 0x000fe2000f8e00ff */
[----:B------:R-:W-:Y:S01]  /*1380*/  UMOV UR14, UR15 ;  /* 0x0000000f000e7c82 */ /* 0x000fe20008000000 */
[----:B------:R-:W-:Y:S01]  /*1390*/  UMOV UR6, UR7 ;  /* 0x0000000700067c82 */ /* 0x000fe20008000000 */
[----:B------:R-:W-:Y:S02]  /*13a0*/  USHF.R.U32.HI UR14, URZ, UR4, UR14 ;  /* 0x00000004ff0e7299 */ /* 0x000fe4000801160e */
[----:B------:R-:W-:Y:S01]  /*13b0*/  @UP2 USHF.R.U32.HI UR5, URZ, UR17, UR6 ;  /* 0x00000011ff052299 */ /* 0x000fe20008011606 */
[----:B------:R-:W-:-:S02]  /*13c0*/  UMOV UR10, UR11 ;  /* 0x0000000b000a7c82 */ /* 0x000fc40008000000 */
[----:B------:R-:W-:Y:S01]  /*13d0*/  UMOV UR6, UR9 ;  /* 0x0000000900067c82 */ /* 0x000fe20008000000 */
[----:B------:R-:W-:Y:S02]  /*13e0*/  USHF.R.U32.HI UR10, URZ, UR25, UR10 ;  /* 0x00000019ff0a7299 */ /* 0x000fe4000801160a */
[----:B------:R-:W-:Y:S02]  /*13f0*/  @UP2 USHF.R.U32.HI UR12, URZ, UR17, UR6 ;  /* 0x00000011ff0c2299 */ /* 0x000fe40008011606 */
[----:B------:R-:W-:Y:S02]  /*1400*/  USEL UR4, UR20, UR14, !UP0 ;  /* 0x0000000e14047287 */ /* 0x000fe4000c000000 */
[----:B------:R-:W-:Y:S02]  /*1410*/  UIMAD UR6, UR5, UR18, URZ ;  /* 0x00000012050672a4 */ /* 0x000fe4000f8e02ff */
[----:B------:R-:W-:Y:S02]  /*1420*/  USEL UR5, UR21, UR10, !UP1 ;  /* 0x0000000a15057287 */ /* 0x000fe4000c800000 */
[----:B------:R-:W-:-:S02]  /*1430*/  UIMAD UR8, UR12, UR18, URZ ;  /* 0x000000120c0872a4 */ /* 0x000fc4000f8e02ff */
[----:B------:R-:W-:Y:S02]  /*1440*/  UISETP.GE.AND UP0, UPT, UR4, UR6, UPT ;  /* 0x000000060400728c */ /* 0x000fe4000bf06270 */
[----:B------:R-:W-:Y:S02]  /*1450*/  UIMAD.WIDE.U32 UR6, UR4, UR16, URZ ;  /* 0x00000010040672a5 */ /* 0x000fe4000f8e00ff */
[----:B------:R-:W-:Y:S02]  /*1460*/  UISETP.GE.OR UP0, UPT, UR5, UR8, UP0 ;  /* 0x000000080500728c */ /* 0x000fe40008706670 */
[----:B------:R-:W-:Y:S02]  /*1470*/  UIMAD.WIDE.U32 UR8, UR5, UR16, URZ ;  /* 0x00000010050872a5 */ /* 0x000fe4000f8e00ff */
[----:B------:R-:W-:Y:S02]  /*1480*/  USHF.R.U32.HI UR7, URZ, UR17, UR7 ;  /* 0x00000011ff077299 */ /* 0x000fe40008011607 */
[----:B------:R-:W-:-:S02]  /*1490*/  UIADD3 UR10, UPT, UPT, -UR4, URZ, URZ ;  /* 0x000000ff040a7290 */ /* 0x000fc4000fffe1ff */
[----:B------:R-:W-:Y:S02]  /*14a0*/  USEL UR7, UR4, UR7, !UP2 ;  /* 0x0000000704077287 */ /* 0x000fe4000d000000 */
[----:B------:R-:W-:Y:S01]  /*14b0*/  UIADD3 UR16, UPT, UPT, -UR5, URZ, URZ ;  /* 0x000000ff05107290 */ /* 0x000fe2000fffe1ff */
[----:B------:R-:W-:Y:S01]  /*14c0*/  @!UP0 UMOV UR6, UR9 ;  /* 0x0000000900068c82 */ /* 0x000fe20008000000 */
[----:B------:R-:W-:Y:S02]  /*14d0*/  UIADD3 UR8, UPT, UPT, -UR7, URZ, URZ ;  /* 0x000000ff07087290 */ /* 0x000fe4000fffe1ff */
[----:B------:R-:W-:Y:S02]  /*14e0*/  @!UP0 USHF.R.U32.HI UR6, URZ, UR17, UR6 ;  /* 0x00000011ff068299 */ /* 0x000fe40008011606 */
[----:B------:R-:W-:Y:S02]  /*14f0*/  UIMAD UR8, UR18, UR8, UR4 ;  /* 0x00000008120872a4 */ /* 0x000fe4000f8e0204 */
[----:B------:R-:W-:-:S02]  /*1500*/  @!UP0 USEL UR6, UR5, UR6, !UP2 ;  /* 0x0000000605068287 */ /* 0x000fc4000d000000 */
[----:B------:R-:W-:Y:S02]  /*1510*/  UIMAD UR20, UR26, UR10, UR20 ;  /* 0x0000000a1a1472a4 */ /* 0x000fe4000f8e0214 */
[----:B------:R-:W-:Y:S02]  /*1520*/  @!UP0 UIADD3 UR7, UPT, UPT, UR7, -UR6, URZ ;  /* 0x8000000607078290 */ /* 0x000fe4000fffe0ff */
[----:B------:R-:W-:Y:S02]  /*1530*/  @!UP0 UIMAD UR6, UR8, UR12, UR6 ;  /* 0x0000000c080682a4 */ /* 0x000fe4000f8e0206 */
[----:B------:R-:W-:Y:S02]  /*1540*/  @!UP0 UIMAD UR4, UR7, UR18, UR5 ;  /* 0x00000012070482a4 */ /* 0x000fe4000f8e0205 */
[----:B------:R-:W-:Y:S02]  /*1550*/  UIMAD UR16, UR22, UR16, UR21 ;  /* 0x00000010161072a4 */ /* 0x000fe4000f8e0215 */
[----:B------:R-:W-:Y:S01]  /*1560*/  UIMAD UR20, UR4, UR26, UR20 ;  /* 0x0000001a041472a4 */ /* 0x000fe2000f8e0214 */
[----:B------:R-:W-:-:S02]  /*1570*/  @!UP0 UMOV UR5, UR6 ;  /* 0x0000000600058c82 */ /* 0x000fc40008000000 */
[----:B------:R-:W-:-:S12]  /*1580*/  UIMAD UR16, UR5, UR22, UR16 ;  /* 0x00000016051072a4 */ /* 0x000fd8000f8e0210 */
.L_x_18:
[----:B------:R-:W-:Y:S02]  /*1590*/  UISETP.NE.AND UP1, UPT, UR23, 0x1, UPT ;  /* 0x000000011700788c */ /* 0x000fe4000bf25270 */
[----:B------:R-:W-:Y:S02]  /*15a0*/  UISETP.NE.AND UP0, UPT, UR13, 0x2, UPT ;  /* 0x000000020d00788c */ /* 0x000fe4000bf05270 */
[----:B------:R-:W-:Y:S02]  /*15b0*/  ULOP3.LUT UR28, UR28, 0x1000, URZ, 0xc0, !UPT ;  /* 0x000010001c1c7892 */ /* 0x000fe4000f8ec0ff */
[----:B------:R-:W-:-:S03]  /*15c0*/  USHF.L.U32 UR24, UR29, UR19, URZ ;  /* 0x000000131d187299 */ /* 0x000fc600080006ff */
[----:B------:R-:W-:Y:S09]  /*15d0*/  BRA.U UP1, `(.L_x_19) ;  /* 0x0000000101447547 */ /* 0x000ff2000b800000 */
[----:B------:R-:W1:Y:S01]  /*15e0*/  LDCU.128 UR8, c[0x0][0xb10] ;  /* 0x00016200ff0877ac */ /* 0x000e620008000c00 */
[----:B------:R-:W2:Y:S01]  /*15f0*/  LDCU UR12, c[0x0][0xb0c] ;  /* 0x00016180ff0c77ac */ /* 0x000ea20008000800 */
[----:B------:R-:W3:Y:S01]  /*1600*/  LDCU UR14, c[0x0][0xb20] ;  /* 0x00016400ff0e77ac */ /* 0x000ee20008000800 */
[----:B-1----:R-:W-:Y:S02]  /*1610*/  UIMAD.WIDE.U32 UR6, UR16, UR8, URZ ;  /* 0x00000008100672a5 */ /* 0x002fe4000f8e00ff */
[----:B------:R-:W-:Y:S02]  /*1620*/  UIMAD.WIDE.U32 UR4, UR20, UR11, URZ ;  /* 0x0000000b140472a5 */ /* 0x000fe4000f8e00ff */
[----:B--2---:R-:W-:Y:S02]  /*1630*/  UISETP.NE.AND UP2, UPT, UR12, 0x1, UPT ;  /* 0x000000010c00788c */ /* 0x004fe4000bf45270 */
[----:B------:R-:W-:Y:S01]  /*1640*/  UISETP.NE.AND UP1, UPT, UR10, 0x1, UPT ;  /* 0x000000010a00788c */ /* 0x000fe2000bf25270 */
[----:B------:R-:W-:-:S02]  /*1650*/  UMOV UR6, UR7 ;  /* 0x0000000700067c82 */ /* 0x000fc40008000000 */
[----:B------:R-:W-:Y:S01]  /*1660*/  UMOV UR4, UR5 ;  /* 0x0000000500047c82 */ /* 0x000fe20008000000 */
[----:B------:R-:W-:Y:S02]  /*1670*/  USHF.R.U32.HI UR6, URZ, UR9, UR6 ;  /* 0x00000009ff067299 */ /* 0x000fe40008011606 */
[----:B---3--:R-:W-:Y:S02]  /*1680*/  USHF.R.U32.HI UR4, URZ, UR14, UR4 ;  /* 0x0000000eff047299 */ /* 0x008fe40008011604 */
[----:B------:R-:W-:Y:S02]  /*1690*/  USEL UR5, UR16, UR6, !UP2 ;  /* 0x0000000610057287 */ /* 0x000fe4000d000000 */
[----:B------:R-:W-:-:S04]  /*16a0*/  USEL UR4, UR20, UR4, !UP1 ;  /* 0x0000000414047287 */ /* 0x000fc8000c800000 */
[----:B------:R-:W-:Y:S02]  /*16b0*/  UIADD3 UR6, UPT, UPT, -UR4, UR5, URZ ;  /* 0x0000000504067290 */ /* 0x000fe4000fffe1ff */
[----:B------:R-:W-:Y:S02]  /*16c0*/  UIADD3 UR4, UPT, UPT, UR4, -UR5, URZ ;  /* 0x8000000504047290 */ /* 0x000fe4000fffe0ff */
[----:B------:R-:W-:Y:S02]  /*16d0*/  UIMAD UR20, UR6, UR10, UR20 ;  /* 0x0000000a061472a4 */ /* 0x000fe4000f8e0214 */
[----:B------:R-:W-:-:S12]  /*16e0*/  UIMAD UR16, UR4, UR12, UR16 ;  /* 0x0000000c041072a4 */ /* 0x000fd8000f8e0210 */
.L_x_19:
[----:B------:R-:W-:Y:S05]  /*16f0*/  BRA.U !UP5, `(.L_x_20) ;  /* 0x000000010d0c7547 */ /* 0x000fea000b800000 */
[----:B------:R-:W-:Y:S01]  /*1700*/  UCGABAR_WAIT ;  /* 0x0000000000007dc7 */ /* 0x000fe20008000000 */
[----:B------:R-:W-:Y:S01]  /*1710*/  CCTL.IVALL ;  /* 0x00000000ff00798f */ /* 0x000fe20002000000 */
[----:B------:R-:W-:Y:S05]  /*1720*/  BRA `(.L_x_21) ;  /* 0x0000000000047947 */ /* 0x000fea0003800000 */
.L_x_20:
[----:B------:R-:W-:Y:S06]  /*1730*/  BAR.SYNC.DEFER_BLOCKING 0x0 ;  /* 0x0000000000007b1d */ /* 0x000fec0000010000 */
.L_x_21:
[----:B------:R-:W-:Y:S05]  /*1740*/  BRA.U UP0, `(.L_x_22) ;  /* 0x0000001100fc7547 */ /* 0x000fea000b800000 */
[----:B------:R-:W1:Y:S01]  /*1750*/  LDCU UR6, c[0x0][0x38c] ;  /* 0x00007180ff0677ac */ /* 0x000e620008000800 */
[----:B------:R-:W-:Y:S01]  /*1760*/  PLOP3.LUT P1, PT, PT, PT, UP3, 0x80, 0x8 ;  /* 0x000000000008781c */ /* 0x000fe20003f2f038 */
[----:B------:R-:W-:Y:S01]  /*1770*/  IMAD.MOV.U32 R12, RZ, RZ, 0x1 ;  /* 0x00000001ff0c7424 */ /* 0x000fe200078e00ff */
[----:B------:R-:W-:Y:S01]  /*1780*/  ISETP.NE.AND P2, PT, R0, RZ, P3 ;  /* 0x000000ff0000720c */ /* 0x000fe20001f45270 */
[----:B------:R-:W-:Y:S01]  /*1790*/  USHF.L.U32 UR7, UR21, 0x7, URZ ;  /* 0x0000000715077899 */ /* 0x000fe200080006ff */
[----:B------:R-:W-:Y:S01]  /*17a0*/  PLOP3.LUT P1, PT, P1, PT, PT, 0x8, 0x80 ;  /* 0x000000000080781c */ /* 0x000fe20000f2e170 */
[----:B------:R-:W-:Y:S01]  /*17b0*/  UMOV UR8, 0x400 ;  /* 0x0000040000087882 */ /* 0x000fe20000000000 */
[----:B------:R-:W-:Y:S01]  /*17c0*/  UISETP.NE.AND UP1, UPT, UR13, URZ, UPT ;  /* 0x000000ff0d00728c */ /* 0x000fe2000bf25270 */
[----:B------:R-:W-:Y:S01]  /*17d0*/  CS2R R10, SRZ ;  /* 0x00000000000a7805 */ /* 0x000fe2000001ff00 */
[----:B------:R-:W-:Y:S01]  /*17e0*/  USHF.L.U32 UR46, UR21, 0x6, URZ ;  /* 0x00000006152e7899 */ /* 0x000fe200080006ff */
[----:B------:R-:W-:Y:S01]  /*17f0*/  IMAD.MOV.U32 R9, RZ, RZ, RZ ;  /* 0x000000ffff097224 */ /* 0x000fe200078e00ff */
[----:B------:R-:W-:Y:S01]  /*1800*/  ULEA UR13, UR48, UR8, 0x18 ;  /* 0x00000008300d7291 */ /* 0x000fe2000f8ec0ff */
[----:B------:R-:W-:Y:S01]  /*1810*/  IMAD.MOV.U32 R8, RZ, RZ, 0x1 ;  /* 0x00000001ff087424 */ /* 0x000fe200078e00ff */
[----:B------:R-:W2:Y:S01]  /*1820*/  LDCU UR39, c[0x0][0x370] ;  /* 0x00006e00ff2777ac */ /* 0x000ea20008000800 */
[----:B------:R-:W-:-:S02]  /*1830*/  USEL UR21, UR43, 0x2, UP1 ;  /* 0x000000022b157887 */ /* 0x000fc40008800000 */
[----:B-1----:R-:W-:Y:S02]  /*1840*/  UIADD3 UR5, UPT, UPT, UR6, 0x3f, URZ ;  /* 0x0000003f06057890 */ /* 0x002fe4000fffe0ff */
[----:B------:R-:W-:Y:S02]  /*1850*/  UIADD3 UR47, UPT, UPT, UR6, 0x7e, URZ ;  /* 0x0000007e062f7890 */ /* 0x000fe4000fffe0ff */
[----:B------:R-:W-:Y:S01]  /*1860*/  USHF.R.S32.HI UR4, URZ, 0x1f, UR5 ;  /* 0x0000001fff047899 */ /* 0x000fe20008011405 */
[----:B------:R-:W1:Y:S03]  /*1870*/  LDCU.64 UR26, c[0x0][0x348] ;  /* 0x00006900ff1a77ac */ /* 0x000e660008000a00 */
[----:B------:R-:W-:Y:S02]  /*1880*/  ULEA.HI UR4, UR4, UR5, URZ, 0x6 ;  /* 0x0000000504047291 */ /* 0x000fe4000f8f30ff */
[----:B------:R-:W-:-:S02]  /*1890*/  UIADD3 UR5, UPT, UPT, UR6, -0x1, URZ ;  /* 0xffffffff06057890 */ /* 0x000fc4000fffe0ff */
[----:B------:R-:W-:Y:S02]  /*18a0*/  USHF.R.S32.HI UR41, URZ, 0x6, UR4 ;  /* 0x00000006ff297899 */ /* 0x000fe40008011404 */
[----:B------:R-:W-:Y:S02]  /*18b0*/  UISETP.GE.U32.AND UP2, UPT, UR5, -0x7f, UPT ;  /* 0xffffff810500788c */ /* 0x000fe4000bf46070 */
[----:B------:R-:W-:Y:S02]  /*18c0*/  UISETP.LT.U32.AND UP0, UPT, UR41, 0x5, UPT ;  /* 0x000000052900788c */ /* 0x000fe4000bf01070 */
[----:B------:R-:W-:Y:S02]  /*18d0*/  ULOP3.LUT UR5, UR7, 0x80, URZ, 0xc0, !UPT ;  /* 0x0000008007057892 */ /* 0x000fe4000f8ec0ff */
[----:B------:R-:W-:Y:S01]  /*18e0*/  USEL UR40, UR41, 0x5, UP0 ;  /* 0x0000000529287887 */ /* 0x000fe20008000000 */
[----:B------:R-:W3:Y:S03]  /*18f0*/  LDCU UR38, c[0x0][0x374] ;  /* 0x00006e80ff2677ac */ /* 0x000ee60008000800 */
[----:B------:R-:W-:-:S02]  /*1900*/  UIADD3 UR4, UPT, UPT, UR40, -0x1, URZ ;  /* 0xffffffff28047890 */ /* 0x000fc4000fffe0ff */
[----:B------:R-:W-:Y:S02]  /*1910*/  @UP2 UIADD3 UR4, UPT, UPT, UR40, URZ, URZ ;  /* 0x000000ff28042290 */ /* 0x000fe4000fffe0ff */
[----:B------:R-:W-:Y:S02]  /*1920*/  ULOP3.LUT UR46, UR46, 0x40, URZ, 0xc0, !UPT ;  /* 0x000000402e2e7892 */ /* 0x000fe4000f8ec0ff */
[----:B------:R-:W-:Y:S02]  /*1930*/  UIADD3 UR30, UPT, UPT, UR13, 0x8400, UR28 ;  /* 0x000084000d1e7890 */ /* 0x000fe4000fffe01c */
[----:B------:R-:W-:Y:S02]  /*1940*/  ULEA.HI UR44, UR28, UR5, URZ, 0x1a ;  /* 0x000000051c2c7291 */ /* 0x000fe4000f8fd0ff */
[----:B------:R-:W-:Y:S02]  /*1950*/  UIADD3 UR45, UPT, UPT, UR41, -UR40, URZ ;  /* 0x80000028292d7290 */ /* 0x000fe4000fffe0ff */
[----:B------:R-:W-:-:S02]  /*1960*/  UIADD3 UR29, UPT, UPT, UR4, 0x1, URZ ;  /* 0x00000001041d7890 */ /* 0x000fc4000fffe0ff */
[----:B------:R-:W-:Y:S01]  /*1970*/  UIADD3 UR43, UPT, UPT, -UR4, URZ, URZ ;  /* 0x000000ff042b7290 */ /* 0x000fe2000fffe1ff */
[----:B-123--:R-:W-:-:S11]  /*1980*/  UMOV UR6, URZ ;  /* 0x000000ff00067c82 */ /* 0x00efd60008000000 */
.L_x_42:
[----:B------:R-:W-:-:S09]  /*1990*/  UISETP.NE.AND UP0, UPT, UR48, URZ, UPT ;  /* 0x000000ff3000728c */ /* 0x000fd2000bf05270 */
[----:B-1----:R-:W-:Y:S05]  /*19a0*/  BRA.U UP0, `(.L_x_23) ;  /* 0x0000000100287547 */ /* 0x002fea000b800000 */
[----:B------:R-:W-:Y:S02]  /*19b0*/  LEA R0, R9, UR13, 0x3 ;  /* 0x0000000d09007c11 */ /* 0x000fe4000f8e18ff */
[----:B------:R-:W-:-:S04]  /*19c0*/  SHF.L.U32 R3, R8, 0x1f, RZ ;  /* 0x0000001f08037819 */ /* 0x000fc800000006ff */
[----:B------:R-:W1:Y:S02]  /*19d0*/  SYNCS.PHASECHK.TRANS64.TRYWAIT P0, [R0+URZ+0xf0], R3 ;  /* 0x0000f003000075a7 */ /* 0x000e6400080011ff */
[----:B-1----:R-:W-:Y:S05]  /*19e0*/  @!P0 BRA `(.L_x_24) ;  /* 0x0000007400148947 */ /* 0x002fea0003800000 */
.L_x_125:
[----:B------:R2:W-:Y:S01]  /*19f0*/  SYNCS.ARRIVE.TRANS64.A1T0 RZ, [R0+URZ+0xe0], RZ ;  /* 0x0000e0ff00ff79a7 */ /* 0x0005e200081000ff */
[----:B------:R-:W-:-:S05]  /*1a00*/  VIADD R9, R9, 0x1 ;  /* 0x0000000109097836 */ /* 0x000fca0000000000 */
[----:B------:R-:W-:-:S04]  /*1a10*/  ISETP.NE.AND P0, PT, R9, 0x2, PT ;  /* 0x000000020900780c */ /* 0x000fc80003f05270 */
[----:B-1----:R-:W-:Y:S02]  /*1a20*/  SEL R3, RZ, 0x1, P0 ;  /* 0x00000001ff037807 */ /* 0x002fe40000000000 */
[----:B------:R-:W-:Y:S02]  /*1a30*/  SEL R9, R9, RZ, P0 ;  /* 0x000000ff09097207 */ /* 0x000fe40000000000 */
[----:B------:R-:W-:-:S07]  /*1a40*/  LOP3.LUT R8, R8, R3, RZ, 0x3c, !PT ;  /* 0x0000000308087212 */ /* 0x000fce00078e3cff */
.L_x_23:
[----:B------:R-:W-:Y:S01]  /*1a50*/  ULEA UR4, UR6, UR13, 0x3 ;  /* 0x0000000d06047291 */ /* 0x000fe2000f8e18ff */
[----:B--2---:R-:W-:Y:S01]  /*1a60*/  SHF.L.U32 R0, R12, 0x1f, RZ ;  /* 0x0000001f0c007819 */ /* 0x004fe200000006ff */
[----:B------:R-:W-:Y:S02]  /*1a70*/  UISETP.GE.U32.AND UP0, UPT, UR47, 0x7f, UPT ;  /* 0x0000007f2f00788c */ /* 0x000fe4000bf06070 */
[----:B------:R-:W-:Y:S01]  /*1a80*/  ULEA UR11, UR20, UR46, 0x7 ;  /* 0x0000002e140b7291 */ /* 0x000fe2000f8e38ff */
[----:B------:R-:W-:-:S04]  /*1a90*/  UMOV UR7, URZ ;  /* 0x000000ff00077c82 */ /* 0x000fc80008000000 */
[----:B------:R1:W2:Y:S01]  /*1aa0*/  SYNCS.PHASECHK.TRANS64.TRYWAIT P0, [UR4+0x28], R0 ;  /* 0x00002800ff0075a7 */ /* 0x0002a20008001104 */
[----:B------:R-:W-:-:S04]  /*1ab0*/  ULEA.HI UR4, UR16, UR16, URZ, 0x1 ;  /* 0x0000001010047291 */ /* 0x000fc8000f8f08ff */
[----:B------:R-:W-:-:S04]  /*1ac0*/  USHF.L.U32 UR4, UR4, 0x7, URZ ;  /* 0x0000000704047899 */ /* 0x000fc800080006ff */
[----:B------:R-:W-:-:S04]  /*1ad0*/  ULOP3.LUT UR35, UR4, 0xffffff00, URZ, 0xc0, !UPT ;  /* 0xffffff0004237892 */ /* 0x000fc8000f8ec0ff */
[----:B------:R-:W-:Y:S01]  /*1ae0*/  UIADD3 UR35, UPT, UPT, UR44, UR35, URZ ;  /* 0x000000232c237290 */ /* 0x000fe2000fffe0ff */
[----:B------:R-:W-:Y:S11]  /*1af0*/  BRA.U !UP0, `(.L_x_25) ;  /* 0x0000000108c47547 */ /* 0x000ff6000b800000 */
[----:B------:R-:W-:Y:S01]  /*1b00*/  UMOV UR16, UR43 ;  /* 0x0000002b00107c82 */ /* 0x000fe20008000000 */
[----:B------:R-:W-:Y:S01]  /*1b10*/  UMOV UR4, UR6 ;  /* 0x0000000600047c82 */ /* 0x000fe20008000000 */
[----:B------:R-:W-:-:S05]  /*1b20*/  UMOV UR34, URZ ;  /* 0x000000ff00227c82 */ /* 0x000fca0008000000 */
.L_x_31:
[----:B------:R-:W-:Y:S01]  /*1b30*/  ULEA UR33, UR4, UR13, 0x3 ;  /* 0x0000000d04217291 */ /* 0x000fe2000f8e18ff */
[----:B------:R-:W-:Y:S01]  /*1b40*/  @P3 MOV R2, 0x6000 ;  /* 0x0000600000023802 */ /* 0x000fe20000000f00 */
[----:B--234-:R-:W-:Y:S10]  /*1b50*/  @P0 BRA `(.L_x_26) ;  /* 0x00000000000c0947 */ /* 0x01cff40003800000 */
[----:B------:R-:W-:-:S04]  /*1b60*/  SHF.L.U32 R3, R12, 0x1f, RZ ;  /* 0x0000001f0c037819 */ /* 0x000fc800000006ff */
[----:B------:R-:W2:Y:S02]  /*1b70*/  SYNCS.PHASECHK.TRANS64.TRYWAIT P0, [UR33+0x28], R3 ;  /* 0x00002803ff0075a7 */ /* 0x000ea40008001121 */
[----:B--2---:R-:W-:Y:S05]  /*1b80*/  @!P0 BRA `(.L_x_27) ;  /* 0x0000007000c08947 */ /* 0x004fea0003800000 */
.L_x_26:
[----:B------:R2:W-:Y:S01]  /*1b90*/  @P3 SYNCS.ARRIVE.TRANS64 RZ, [UR33], R2 ;  /* 0x00000002ffff39a7 */ /* 0x0005e20008000021 */
[----:B------:R-:W-:Y:S02]  /*1ba0*/  ULOP3.LUT UR5, UR21, 0x2, URZ, 0xfc, !UPT ;  /* 0x0000000215057892 */ /* 0x000fe4000f8efcff */
[----:B------:R-:W-:Y:S02]  /*1bb0*/  UIADD3 UR16, UPT, UPT, UR16, 0x1, URZ ;  /* 0x0000000110107890 */ /* 0x000fe4000fffe0ff */
[----:B------:R-:W-:Y:S02]  /*1bc0*/  UISETP.NE.AND UP0, UPT, UR5, 0x2, UPT ;  /* 0x000000020500788c */ /* 0x000fe4000bf05270 */
[----:B------:R-:W-:-:S07]  /*1bd0*/  UISETP.NE.AND UP2, UPT, UR16, 0x1, UPT ;  /* 0x000000011000788c */ /* 0x000fce000bf45270 */
[----:B------:R-:W-:Y:S05]  /*1be0*/  BRA.U UP0, `(.L_x_28) ;  /* 0x0000000100047547 */ /* 0x000fea000b800000 */
[----:B------:R-:W-:Y:S05]  /*1bf0*/  BPT.TRAP 0x1 ;  /* 0x000000040000795c */ /* 0x000fea0000300000 */
.L_x_28:
[----:B------:R-:W-:Y:S04]  /*1c00*/  BSSY.RECONVERGENT B0, `(.L_x_29) ;  /* 0x0000003000007945 */ /* 0x000fe80003800200 */
[----:B------:R-:W-:Y:S05]  /*1c10*/  @!P2 BRA `(.L_x_30) ;  /* 0x000000000004a947 */ /* 0x000fea0003800000 */
[----:B------:R-:W-:Y:S05]  /*1c20*/  BPT.TRAP 0x1 ;  /* 0x000000040000795c */ /* 0x000fea0000300000 */
.L_x_30:
[----:B------:R-:W-:Y:S05]  /*1c30*/  BSYNC.RECONVERGENT B0 ;  /* 0x0000000000007941 */ /* 0x000fea0003800200 */
.L_x_29:
[----:B------:R-:W-:Y:S02]  /*1c40*/  UIADD3 UR5, UPT, UPT, UR4, 0x1, URZ ;  /* 0x0000000104057890 */ /* 0x000fe4000fffe0ff */
[----:B------:R-:W-:Y:S02]  /*1c50*/  ULEA UR32, UR4, UR28, 0xd ;  /* 0x0000001c04207291 */ /* 0x000fe4000f8e68ff */
[----:B------:R-:W-:Y:S02]  /*1c60*/  UISETP.NE.AND UP0, UPT, UR5, 0x5, UPT ;  /* 0x000000050500788c */ /* 0x000fe4000bf05270 */
[----:B------:R-:W-:Y:S02]  /*1c70*/  UIADD3 UR14, UP1, UPT, UR26, 0x80, URZ ;  /* 0x000000801a0e7890 */ /* 0x000fe4000ff3e0ff */
[----:B------:R-:W-:Y:S02]  /*1c80*/  USEL UR7, URZ, 0x1, UP0 ;  /* 0x00000001ff077887 */ /* 0x000fe40008000000 */
[----:B------:R-:W-:-:S02]  /*1c90*/  USEL UR6, UR5, URZ, UP0 ;  /* 0x000000ff05067287 */ /* 0x000fc40008000000 */
[----:B------:R-:W-:Y:S02]  /*1ca0*/  ULEA UR8, UR4, UR13, 0xc ;  /* 0x0000000d04087291 */ /* 0x000fe4000f8e60ff */
[----:B------:R-:W-:Y:S01]  /*1cb0*/  ULEA UR5, UR6, UR13, 0x3 ;  /* 0x0000000d06057291 */ /* 0x000fe2000f8e18ff */
[----:B------:R-:W-:Y:S01]  /*1cc0*/  LOP3.LUT R12, R12, UR7, RZ, 0x3c, !PT ;  /* 0x000000070c0c7c12 */ /* 0x000fe2000f8e3cff */
[----:B------:R-:W-:Y:S02]  /*1cd0*/  UIADD3 UR4, UP0, UPT, UR26, 0x180, URZ ;  /* 0x000001801a047890 */ /* 0x000fe4000ff1e0ff */
[----:B------:R-:W-:Y:S01]  /*1ce0*/  ULOP3.LUT UR33, UR33, 0xfefffff8, URZ, 0xc0, !UPT ;  /* 0xfefffff821217892 */ /* 0x000fe2000f8ec0ff */
[----:B-1----:R-:W-:Y:S01]  /*1cf0*/  SHF.L.U32 R0, R12, 0x1f, RZ ;  /* 0x0000001f0c007819 */ /* 0x002fe200000006ff */
[----:B------:R-:W-:Y:S02]  /*1d00*/  UIADD3.X UR15, UPT, UPT, URZ, UR27, URZ, UP1, !UPT ;  /* 0x0000001bff0f7290 */ /* 0x000fe40008ffe4ff */
[----:B------:R-:W-:Y:S01]  /*1d10*/  UIADD3 UR32, UPT, UPT, UR13, 0x8400, UR32 ;  /* 0x000084000d207890 */ /* 0x000fe2000fffe020 */
[----:B------:R3:W4:Y:S01]  /*1d20*/  SYNCS.PHASECHK.TRANS64.TRYWAIT P0, [UR5+0x28], R0 ;  /* 0x00002800ff0075a7 */ /* 0x0007220008001105 */
[----:B------:R-:W-:-:S02]  /*1d30*/  UPRMT UR7, URZ, 0x5410, UR24 ;  /* 0x00005410ff077896 */ /* 0x000fc40008000018 */
[----:B------:R-:W-:Y:S02]  /*1d40*/  UIADD3 UR8, UPT, UPT, UR8, 0x12400, URZ ;  /* 0x0001240008087890 */ /* 0x000fe4000fffe0ff */
[----:B------:R-:W-:Y:S01]  /*1d50*/  UIADD3.X UR5, UPT, UPT, URZ, UR27, URZ, UP0, !UPT ;  /* 0x0000001bff057290 */ /* 0x000fe200087fe4ff */
[----:B------:R-:W-:Y:S01]  /*1d60*/  UMOV UR18, 0x0 ;  /* 0x0000000000127882 */ /* 0x000fe20000000000 */
[----:B------:R-:W-:Y:S01]  /*1d70*/  UMOV UR19, 0x10000000 ;  /* 0x1000000000137882 */ /* 0x000fe20000000000 */
[----:B------:R-:W-:Y:S01]  /*1d80*/  UMOV UR10, UR34 ;  /* 0x00000022000a7c82 */ /* 0x000fe20008000000 */
[----:B------:R-:W-:Y:S01]  /*1d90*/  UMOV UR12, UR36 ;  /* 0x00000024000c7c82 */ /* 0x000fe20008000000 */
[----:B------:R-:W-:Y:S01]  /*1da0*/  UMOV UR9, UR33 ;  /* 0x0000002100097c82 */ /* 0x000fe20008000000 */
[----:B------:R1:W-:Y:S03]  /*1db0*/  UTMALDG.3D.MULTICAST.2CTA [UR32], [UR14], UR7, desc[UR18] ;  /* 0x000012200e0073b4 */ /* 0x0003e60008211807 */
[----:B------:R2:W-:Y:S01]  /*1dc0*/  UTMALDG.3D.2CTA [UR8], [UR4], desc[UR18] ;  /* 0x00001208040075b4 */ /* 0x0005e20008211000 */
[----:B-1----:R-:W-:Y:S01]  /*1dd0*/  UIADD3 UR34, UPT, UPT, UR34, 0x40, URZ ;  /* 0x0000004022227890 */ /* 0x002fe2000fffe0ff */
[----:B------:R-:W-:Y:S01]  /*1de0*/  UMOV UR7, UR29 ;  /* 0x0000001d00077c82 */ /* 0x000fe20008000000 */
[----:B--2---:R-:W-:Y:S01]  /*1df0*/  UMOV UR4, UR6 ;  /* 0x0000000600047c82 */ /* 0x004fe20008000000 */
[----:B------:R-:W-:Y:S09]  /*1e00*/  BRA.U UP2, `(.L_x_31) ;  /* 0xfffffffd02487547 */ /* 0x000ff2000b83ffff */
.L_x_25:
[----:B------:R-:W-:Y:S01]  /*1e10*/  ULEA UR4, UR6, UR13, 0x3 ;  /* 0x0000000d06047291 */ /* 0x000fe2000f8e18ff */
[----:B-1-3--:R-:W-:Y:S01]  /*1e20*/  SHF.L.U32 R0, R12, 0x1f, RZ ;  /* 0x0000001f0c007819 */ /* 0x00afe200000006ff */
[----:B------:R-:W-:Y:S01]  /*1e30*/  @!P1 SYNCS.ARRIVE.TRANS64.A1T0 RZ, [UR13+0x78], RZ ;  /* 0x000078ffffff99a7 */ /* 0x000fe2000810000d */
[----:B------:R-:W-:-:S06]  /*1e40*/  UISETP.GT.AND UP0, UPT, UR41, UR40, UPT ;  /* 0x000000282900728c */ /* 0x000fcc000bf04270 */
[----:B--2-4-:R1:W2:Y:S03]  /*1e50*/  SYNCS.PHASECHK.TRANS64.TRYWAIT P0, [UR4+0x28], R0 ;  /* 0x00002800ff0075a7 */ /* 0x0142a60008001104 */
[----:B------:R-:W-:Y:S05]  /*1e60*/  BRA.U !UP0, `(.L_x_32) ;  /* 0x0000000108c07547 */ /* 0x000fea000b800000 */
[----:B------:R-:W-:Y:S01]  /*1e70*/  UIADD3 UR25, UPT, UPT, UR45, UR7, URZ ;  /* 0x000000072d197290 */ /* 0x000fe2000fffe0ff */
[----:B------:R-:W-:-:S11]  /*1e80*/  UMOV UR4, UR6 ;  /* 0x0000000600047c82 */ /* 0x000fd60008000000 */
.L_x_38:
[----:B------:R-:W-:Y:S01]  /*1e90*/  ULEA UR17, UR4, UR13, 0x3 ;  /* 0x0000000d04117291 */ /* 0x000fe2000f8e18ff */
[----:B--2---:R-:W-:Y:S01]  /*1ea0*/  @P3 MOV R2, 0x6000 ;  /* 0x0000600000023802 */ /* 0x004fe20000000f00 */
[----:B--2-4-:R-:W-:Y:S10]  /*1eb0*/  @P0 BRA `(.L_x_33) ;  /* 0x00000000000c0947 */ /* 0x014ff40003800000 */
[----:B------:R-:W-:-:S04]  /*1ec0*/  SHF.L.U32 R3, R12, 0x1f, RZ ;  /* 0x0000001f0c037819 */ /* 0x000fc800000006ff */
[----:B------:R-:W2:Y:S02]  /*1ed0*/  SYNCS.PHASECHK.TRANS64.TRYWAIT P0, [UR17+0x28], R3 ;  /* 0x00002803ff0075a7 */ /* 0x000ea40008001111 */
[----:B--2---:R-:W-:Y:S05]  /*1ee0*/  @!P0 BRA `(.L_x_34) ;  /* 0x0000007000008947 */ /* 0x004fea0003800000 */
.L_x_33:
[----:B------:R2:W-:Y:S01]  /*1ef0*/  @P3 SYNCS.ARRIVE.TRANS64 RZ, [UR17], R2 ;  /* 0x00000002ffff39a7 */ /* 0x0005e20008000011 */
[----:B------:R-:W-:-:S04]  /*1f00*/  ULOP3.LUT UR5, UR21, 0x2, URZ, 0xfc, !UPT ;  /* 0x0000000215057892 */ /* 0x000fc8000f8efcff */
[----:B------:R-:W-:-:S09]  /*1f10*/  UISETP.NE.AND UP0, UPT, UR5, 0x2, UPT ;  /* 0x000000020500788c */ /* 0x000fd2000bf05270 */
[----:B------:R-:W-:Y:S05]  /*1f20*/  BRA.U UP0, `(.L_x_35) ;  /* 0x0000000100047547 */ /* 0x000fea000b800000 */
[----:B------:R-:W-:Y:S05]  /*1f30*/  BPT.TRAP 0x1 ;  /* 0x000000040000795c */ /* 0x000fea0000300000 */
.L_x_35:
[----:B------:R-:W-:Y:S04]  /*1f40*/  BSSY.RECONVERGENT B0, `(.L_x_36) ;  /* 0x0000003000007945 */ /* 0x000fe80003800200 */
[----:B------:R-:W-:Y:S05]  /*1f50*/  @!P2 BRA `(.L_x_37) ;  /* 0x000000000004a947 */ /* 0x000fea0003800000 */
[----:B------:R-:W-:Y:S05]  /*1f60*/  BPT.TRAP 0x1 ;  /* 0x000000040000795c */ /* 0x000fea0000300000 */
.L_x_37:
[----:B------:R-:W-:Y:S05]  /*1f70*/  BSYNC.RECONVERGENT B0 ;  /* 0x0000000000007941 */ /* 0x000fea0003800200 */
.L_x_36:
[----:B------:R-:W-:Y:S02]  /*1f80*/  UIADD3 UR5, UPT, UPT, UR4, 0x1, URZ ;  /* 0x0000000104057890 */ /* 0x000fe4000fffe0ff */
[----:B------:R-:W-:Y:S02]  /*1f90*/  UIADD3 UR14, UP1, UPT, UR26, 0x80, URZ ;  /* 0x000000801a0e7890 */ /* 0x000fe4000ff3e0ff */
[----:B------:R-:W-:Y:S02]  /*1fa0*/  UISETP.NE.AND UP0, UPT, UR5, 0x5, UPT ;  /* 0x000000050500788c */ /* 0x000fe4000bf05270 */
[----:B------:R-:W-:Y:S02]  /*1fb0*/  ULEA UR16, UR4, UR30, 0xd ;  /* 0x0000001e04107291 */ /* 0x000fe4000f8e68ff */
[----:B------:R-:W-:Y:S02]  /*1fc0*/  USEL UR8, URZ, 0x1, UP0 ;  /* 0x00000001ff087887 */ /* 0x000fe40008000000 */
[----:B------:R-:W-:-:S02]  /*1fd0*/  USEL UR6, UR5, URZ, UP0 ;  /* 0x000000ff05067287 */ /* 0x000fc40008000000 */
[----:B------:R-:W-:Y:S02]  /*1fe0*/  UIADD3 UR22, UP0, UPT, UR26, 0x180, URZ ;  /* 0x000001801a167890 */ /* 0x000fe4000ff1e0ff */
[----:B------:R-:W-:Y:S01]  /*1ff0*/  LOP3.LUT R12, R12, UR8, RZ, 0x3c, !PT ;  /* 0x000000080c0c7c12 */ /* 0x000fe2000f8e3cff */
[----:B------:R-:W-:Y:S02]  /*2000*/  ULEA UR8, UR4, UR13, 0xc ;  /* 0x0000000d04087291 */ /* 0x000fe4000f8e60ff */
[----:B------:R-:W-:Y:S01]  /*2010*/  ULEA UR5, UR6, UR13, 0x3 ;  /* 0x0000000d06057291 */ /* 0x000fe2000f8e18ff */
[----:B-1----:R-:W-:Y:S01]  /*2020*/  SHF.L.U32 R0, R12, 0x1f, RZ ;  /* 0x0000001f0c007819 */ /* 0x002fe200000006ff */
[----:B------:R-:W-:Y:S02]  /*2030*/  USHF.L.U32 UR18, UR7, 0x6, URZ ;  /* 0x0000000607127899 */ /* 0x000fe400080006ff */
[----:B------:R-:W-:Y:S02]  /*2040*/  ULOP3.LUT UR17, UR17, 0xfefffff8, URZ, 0xc0, !UPT ;  /* 0xfefffff811117892 */ /* 0x000fe4000f8ec0ff */
[----:B------:R-:W-:-:S02]  /*2050*/  UIADD3.X UR15, UPT, UPT, URZ, UR27, URZ, UP1, !UPT ;  /* 0x0000001bff0f7290 */ /* 0x000fc40008ffe4ff */
[----:B------:R-:W-:Y:S01]  /*2060*/  UPRMT UR4, URZ, 0x5410, UR24 ;  /* 0x00005410ff047896 */ /* 0x000fe20008000018 */
[----:B------:R3:W4:Y:S01]  /*2070*/  SYNCS.PHASECHK.TRANS64.TRYWAIT P0, [UR5+0x28], R0 ;  /* 0x00002800ff0075a7 */ /* 0x0007220008001105 */
[----:B------:R-:W-:Y:S02]  /*2080*/  UIADD3 UR8, UPT, UPT, UR8, 0x12400, URZ ;  /* 0x0001240008087890 */ /* 0x000fe4000fffe0ff */
[----:B------:R-:W-:Y:S01]  /*2090*/  UIADD3.X UR23, UPT, UPT, URZ, UR27, URZ, UP0, !UPT ;  /* 0x0000001bff177290 */ /* 0x000fe200087fe4ff */
[----:B------:R-:W-:Y:S01]  /*20a0*/  UMOV UR32, 0x0 ;  /* 0x0000000000207882 */ /* 0x000fe20000000000 */
[----:B------:R-:W-:Y:S01]  /*20b0*/  UMOV UR33, 0x10000000 ;  /* 0x1000000000217882 */ /* 0x000fe20000000000 */
[----:B------:R-:W-:Y:S01]  /*20c0*/  UMOV UR19, UR35 ;  /* 0x0000002300137c82 */ /* 0x000fe20008000000 */
[----:B------:R-:W-:Y:S01]  /*20d0*/  UMOV UR20, UR36 ;  /* 0x0000002400147c82 */ /* 0x000fe20008000000 */
[----:B------:R-:W-:Y:S01]  /*20e0*/  UMOV UR12, UR36 ;  /* 0x00000024000c7c82 */ /* 0x000fe20008000000 */
[----:B------:R-:W-:Y:S01]  /*20f0*/  UMOV UR9, UR17 ;  /* 0x0000001100097c82 */ /* 0x000fe20008000000 */
[----:B------:R-:W-:Y:S01]  /*2100*/  UMOV UR10, UR18 ;  /* 0x00000012000a7c82 */ /* 0x000fe20008000000 */
[----:B------:R1:W-:Y:S01]  /*2110*/  UTMALDG.3D.MULTICAST.2CTA [UR16], [UR14], UR4, desc[UR32] ;  /* 0x000020100e0073b4 */ /* 0x0003e20008211804 */
[----:B------:R-:W-:-:S04]  /*2120*/  UIADD3 UR7, UPT, UPT, UR7, 0x1, URZ ;  /* 0x0000000107077890 */ /* 0x000fc8000fffe0ff */
[----:B------:R-:W-:Y:S01]  /*2130*/  UISETP.NE.AND UP0, UPT, UR7, UR25, UPT ;  /* 0x000000190700728c */ /* 0x000fe2000bf05270 */
[----:B------:R3:W-:Y:S01]  /*2140*/  UTMALDG.3D.2CTA [UR8], [UR22], desc[UR32] ;  /* 0x00002008160075b4 */ /* 0x0007e20008211000 */
[----:B-1----:R-:W-:-:S07]  /*2150*/  UMOV UR4, UR6 ;  /* 0x0000000600047c82 */ /* 0x002fce0008000000 */
[----:B---3--:R-:W-:Y:S05]  /*2160*/  BRA.U UP0, `(.L_x_38) ;  /* 0xfffffffd00487547 */ /* 0x008fea000b83ffff */
.L_x_32:
[C---:B------:R-:W-:Y:S01]  /*2170*/  LEA R3, R11.reuse, UR13, 0x3 ;  /* 0x0000000d0b037c11 */ /* 0x040fe2000f8e18ff */
[----:B------:R-:W-:Y:S01]  /*2180*/  NOP ;  /* 0x0000000000007918 */ /* 0x000fe20000000000 */
[----:B-1----:R-:W-:Y:S02]  /*2190*/  SHF.L.U32 R0, R10, 0x1f, RZ ;  /* 0x0000001f0a007819 */ /* 0x002fe400000006ff */
[----:B------:R-:W-:Y:S02]  /*21a0*/  LEA R5, R11, UR13, 0x4 ;  /* 0x0000000d0b057c11 */ /* 0x000fe4000f8e20ff */
[----:B--2-4-:R-:W1:Y:S02]  /*21b0*/  SYNCS.PHASECHK.TRANS64.TRYWAIT P0, [R3+URZ+0x80], R0 ;  /* 0x00008000030075a7 */ /* 0x014e6400080011ff */
[----:B-1----:R-:W-:Y:S05]  /*21c0*/  @!P0 BRA `(.L_x_39) ;  /* 0x0000006c00608947 */ /* 0x002fea0003800000 */
.L_x_128:
[----:B------:R-:W2:Y:S01]  /*21d0*/  LDS.128 R4, [R5+0x110] ;  /* 0x0001100005047984 */ /* 0x000ea20000000c00 */
[----:B------:R-:W-:Y:S01]  /*21e0*/  UISETP.GE.AND UP0, UPT, UR42, 0x1, UPT ;  /* 0x000000012a00788c */ /* 0x000fe2000bf06270 */
[----:B------:R-:W-:Y:S01]  /*21f0*/  @!PT LDS RZ, [RZ] ;  /* 0x00000000fffff984 */ /* 0x000fe20000000800 */
[----:B------:R-:W-:Y:S01]  /*2200*/  @!PT LDS RZ, [RZ] ;  /* 0x00000000fffff984 */ /* 0x000fe20000000800 */
[----:B------:R-:W-:Y:S01]  /*2210*/  @!PT LDS RZ, [RZ] ;  /* 0x00000000fffff984 */ /* 0x000fe20000000800 */
[----:B------:R-:W-:Y:S01]  /*2220*/  @!PT LDS RZ, [RZ] ;  /* 0x00000000fffff984 */ /* 0x000fe20000000800 */
[----:B------:R3:W-:Y:S06]  /*2230*/  MEMBAR.ALL.CTA ;  /* 0x0000000000007992 */ /* 0x0007ec0000008000 */
[----:B---3--:R-:W3:Y:S01]  /*2240*/  FENCE.VIEW.ASYNC.S ;  /* 0x00000000000073c6 */ /* 0x008ee20000000000 */
[----:B--2---:R-:W-:-:S13]  /*2250*/  LOP3.LUT P0, RZ, R6, 0x1, RZ, 0xc0, !PT ;  /* 0x0000000106ff7812 */ /* 0x004fda000780c0ff */
[----:B---3--:R-:W-:Y:S01]  /*2260*/  VOTEU.ANY UP1, P0 ;  /* 0x0000000000ff7886 */ /* 0x008fe20000020100 */
[----:B------:R-:W-:-:S13]  /*2270*/  PLOP3.LUT P0, PT, PT, PT, UP1, 0x80, 0x8 ;  /* 0x000000000008781c */ /* 0x000fda0003f0f018 */
[----:B-1----:R-:W-:Y:S02]  /*2280*/  @P0 LOP3.LUT R0, R5, 0xffff, RZ, 0xc0, !PT ;  /* 0x0000ffff05000812 */ /* 0x002fe400078ec0ff */
[----:B------:R-:W-:Y:S02]  /*2290*/  @P0 MOV R2, R4 ;  /* 0x0000000400020202 */ /* 0x000fe40000000f00 */
[----:B------:R-:W-:Y:S01]  /*22a0*/  @P0 R2UR UR5, R0 ;  /* 0x00000000000502ca */ /* 0x000fe200000e0000 */
[----:B------:R-:W-:Y:S01]  /*22b0*/  VIADD R0, R3, 0x90 ;  /* 0x0000009003007836 */ /* 0x000fe20000000000 */
[----:B------:R-:W-:Y:S02]  /*22c0*/  @P0 SHF.R.U32.HI R4, RZ, 0x10, R5 ;  /* 0x00000010ff040819 */ /* 0x000fe40000011605 */
[----:B------:R-:W-:Y:S02]  /*22d0*/  @P0 R2UR UR7, R2 ;  /* 0x00000000020702ca */ /* 0x000fe400000e0000 */
[----:B------:R-:W-:-:S02]  /*22e0*/  PRMT R0, RZ, 0x654, R0 ;  /* 0x00000654ff007816 */ /* 0x000fc40000000000 */
[----:B------:R-:W-:Y:S02]  /*22f0*/  @P0 R2UR UR4, R4 ;  /* 0x00000000040402ca */ /* 0x000fe400000e0000 */
[----:B------:R1:W-:Y:S03]  /*2300*/  SYNCS.ARRIVE.TRANS64.RED.A1T0 RZ, [R0+URZ], RZ ;  /* 0x000000ff00ff79a7 */ /* 0x0003e600081004ff */
[----:B------:R-:W-:-:S04]  /*2310*/  @UP1 UMOV UR31, UR5 ;  /* 0x00000005001f1c82 */ /* 0x000fc80008000000 */
[----:B------:R-:W-:-:S04]  /*2320*/  @UP1 UMOV UR37, UR7 ;  /* 0x0000000700251c82 */ /* 0x000fc80008000000 */
[----:B------:R-:W-:Y:S01]  /*2330*/  @UP1 UMOV UR36, UR4 ;  /* 0x0000000400241c82 */ /* 0x000fe20008000000 */
[----:B------:R-:W-:Y:S05]  /*2340*/  BRA.U !UP0, `(.L_x_40) ;  /* 0x0000000108d47547 */ /* 0x000fea000b800000 */
[----:B------:R-:W2:Y:S01]  /*2350*/  LDCU.128 UR16, c[0x0][0xb10] ;  /* 0x00016200ff1077ac */ /* 0x000ea20008000c00 */
[----:B------:R-:W3:Y:S01]  /*2360*/  LDCU UR12, c[0x0][0xb20] ;  /* 0x00016400ff0c77ac */ /* 0x000ee20008000800 */
[----:B------:R-:W4:Y:S01]  /*2370*/  LDCU UR20, c[0x0][0xb0c] ;  /* 0x00016180ff1477ac */ /* 0x000f220008000800 */
[----:B------:R-:W1:Y:S01]  /*2380*/  LDCU.64 UR8, c[0x0][0xb28] ;  /* 0x00016500ff0877ac */ /* 0x000e620008000a00 */
[----:B------:R-:W-:Y:S02]  /*2390*/  UISETP.NE.AND UP3, UPT, UR42, 0x1, UPT ;  /* 0x000000012a00788c */ /* 0x000fe4000bf65270 */
[----:B--2---:R-:W-:Y:S02]  /*23a0*/  UIMAD.WIDE.U32 UR10, UR38, UR19, URZ ;  /* 0x00000013260a72a5 */ /* 0x004fe4000f8e00ff */
[----:B------:R-:W-:Y:S02]  /*23b0*/  UIMAD.WIDE.U32 UR4, UR39, UR16, URZ ;  /* 0x00000010270472a5 */ /* 0x000fe4000f8e00ff */
[----:B------:R-:W-:-:S02]  /*23c0*/  UISETP.NE.AND UP0, UPT, UR18, 0x1, UPT ;  /* 0x000000011200788c */ /* 0x000fc4000bf05270 */
[----:B------:R-:W-:Y:S01]  /*23d0*/  UIMAD.WIDE.U32 UR22, UR31, UR19, URZ ;  /* 0x000000131f1672a5 */ /* 0x000fe2000f8e00ff */
[----:B------:R-:W-:Y:S02]  /*23e0*/  UMOV UR10, UR11 ;  /* 0x0000000b000a7c82 */ /* 0x000fe40008000000 */
[----:B------:R-:W-:Y:S01]  /*23f0*/  UMOV UR4, UR5 ;  /* 0x0000000500047c82 */ /* 0x000fe20008000000 */
[----:B---3--:R-:W-:Y:S02]  /*2400*/  USHF.R.U32.HI UR10, URZ, UR12, UR10 ;  /* 0x0000000cff0a7299 */ /* 0x008fe4000801160a */
[----:B----4-:R-:W-:Y:S02]  /*2410*/  UISETP.NE.AND UP2, UPT, UR20, 0x1, UPT ;  /* 0x000000011400788c */ /* 0x010fe4000bf45270 */
[----:B------:R-:W-:Y:S02]  /*2420*/  USHF.R.U32.HI UR4, URZ, UR17, UR4 ;  /* 0x00000011ff047299 */ /* 0x000fe40008011604 */
[----:B------:R-:W-:-:S02]  /*2430*/  USEL UR5, UR38, UR10, !UP0 ;  /* 0x0000000a26057287 */ /* 0x000fc4000c000000 */
[----:B------:R-:W-:Y:S02]  /*2440*/  USEL UR7, UR39, UR4, !UP2 ;  /* 0x0000000427077287 */ /* 0x000fe4000d000000 */
[----:B-1----:R-:W-:Y:S01]  /*2450*/  UIMAD.WIDE.U32 UR10, UR5, UR8, URZ ;  /* 0x00000008050a72a5 */ /* 0x002fe2000f8e00ff */
[----:B------:R-:W-:Y:S01]  /*2460*/  UMOV UR4, UR23 ;  /* 0x0000001700047c82 */ /* 0x000fe20008000000 */
[----:B------:R-:W-:Y:S02]  /*2470*/  UIMAD.WIDE.U32 UR14, UR37, UR16, URZ ;  /* 0x00000010250e72a5 */ /* 0x000fe4000f8e00ff */
[----:B------:R-:W-:-:S03]  /*2480*/  UIMAD.WIDE.U32 UR22, UR7, UR8, URZ ;  /* 0x00000008071672a5 */ /* 0x000fc6000f8e00ff */
[----:B------:R-:W-:Y:S01]  /*2490*/  UMOV UR10, UR11 ;  /* 0x0000000b000a7c82 */ /* 0x000fe20008000000 */
[----:B------:R-:W-:Y:S02]  /*24a0*/  USHF.R.U32.HI UR4, URZ, UR12, UR4 ;  /* 0x0000000cff047299 */ /* 0x000fe40008011604 */
[----:B------:R-:W-:Y:S01]  /*24b0*/  @UP3 USHF.R.U32.HI UR5, URZ, UR9, UR10 ;  /* 0x00000009ff053299 */ /* 0x000fe2000801160a */
[----:B------:R-:W-:Y:S01]  /*24c0*/  UMOV UR14, UR15 ;  /* 0x0000000f000e7c82 */ /* 0x000fe20008000000 */
[----:B------:R-:W-:Y:S01]  /*24d0*/  UMOV UR22, UR23 ;  /* 0x0000001700167c82 */ /* 0x000fe20008000000 */
[----:B------:R-:W-:Y:S02]  /*24e0*/  USHF.R.U32.HI UR17, URZ, UR17, UR14 ;  /* 0x00000011ff117299 */ /* 0x000fe4000801160e */
[----:B------:R-:W-:Y:S02]  /*24f0*/  USEL UR4, UR31, UR4, !UP0 ;  /* 0x000000041f047287 */ /* 0x000fe4000c000000 */
[----:B------:R-:W-:-:S02]  /*2500*/  @UP3 USHF.R.U32.HI UR7, URZ, UR9, UR22 ;  /* 0x00000009ff073299 */ /* 0x000fc40008011616 */
[----:B------:R-:W-:Y:S02]  /*2510*/  UIMAD UR10, UR42, UR5, URZ ;  /* 0x000000052a0a72a4 */ /* 0x000fe4000f8e02ff */
[----:B------:R-:W-:Y:S02]  /*2520*/  USEL UR5, UR37, UR17, !UP2 ;  /* 0x0000001125057287 */ /* 0x000fe4000d000000 */
[----:B------:R-:W-:Y:S02]  /*2530*/  UIMAD UR12, UR42, UR7, URZ ;  /* 0x000000072a0c72a4 */ /* 0x000fe4000f8e02ff */
[----:B------:R-:W-:Y:S02]  /*2540*/  UISETP.GE.AND UP0, UPT, UR4, UR10, UPT ;  /* 0x0000000a0400728c */ /* 0x000fe4000bf06270 */
[----:B------:R-:W-:Y:S02]  /*2550*/  UIMAD.WIDE.U32 UR10, UR4, UR8, URZ ;  /* 0x00000008040a72a5 */ /* 0x000fe4000f8e00ff */
[----:B------:R-:W-:-:S02]  /*2560*/  UISETP.GE.OR UP0, UPT, UR5, UR12, UP0 ;  /* 0x0000000c0500728c */ /* 0x000fc40008706670 */
[----:B------:R-:W-:Y:S02]  /*2570*/  UIMAD.WIDE.U32 UR14, UR5, UR8, URZ ;  /* 0x00000008050e72a5 */ /* 0x000fe4000f8e00ff */
[----:B------:R-:W-:Y:S01]  /*2580*/  UIADD3 UR12, UPT, UPT, -UR5, URZ, URZ ;  /* 0x000000ff050c7290 */ /* 0x000fe2000fffe1ff */
[----:B------:R-:W-:Y:S01]  /*2590*/  UMOV UR10, UR11 ;  /* 0x0000000b000a7c82 */ /* 0x000fe20008000000 */
[----:B------:R-:W-:Y:S02]  /*25a0*/  UIADD3 UR11, UPT, UPT, -UR4, URZ, URZ ;  /* 0x000000ff040b7290 */ /* 0x000fe4000fffe1ff */
[----:B------:R-:W-:-:S03]  /*25b0*/  USHF.R.U32.HI UR10, URZ, UR9, UR10 ;  /* 0x00000009ff0a7299 */ /* 0x000fc6000801160a */
[----:B------:R-:W-:Y:S01]  /*25c0*/  @!UP0 UMOV UR8, UR15 ;  /* 0x0000000f00088c82 */ /* 0x000fe20008000000 */
[----:B------:R-:W-:Y:S02]  /*25d0*/  UIMAD UR11, UR18, UR11, UR31 ;  /* 0x0000000b120b72a4 */ /* 0x000fe4000f8e021f */
[----:B------:R-:W-:Y:S02]  /*25e0*/  USEL UR10, UR4, UR10, !UP3 ;  /* 0x0000000a040a7287 */ /* 0x000fe4000d800000 */
[----:B------:R-:W-:Y:S02]  /*25f0*/  @!UP0 USHF.R.U32.HI UR8, URZ, UR9, UR8 ;  /* 0x00000009ff088299 */ /* 0x000fe40008011608 */
[----:B------:R-:W-:Y:S02]  /*2600*/  UIADD3 UR9, UPT, UPT, -UR10, URZ, URZ ;  /* 0x000000ff0a097290 */ /* 0x000fe4000fffe1ff */
[----:B------:R-:W-:Y:S02]  /*2610*/  @!UP0 USEL UR8, UR5, UR8, !UP3 ;  /* 0x0000000805088287 */ /* 0x000fe4000d800000 */
[----:B------:R-:W-:-:S02]  /*2620*/  UIMAD UR9, UR42, UR9, UR4 ;  /* 0x000000092a0972a4 */ /* 0x000fc4000f8e0204 */
[----:B------:R-:W-:Y:S02]  /*2630*/  @!UP0 UIADD3 UR10, UPT, UPT, UR10, -UR8, URZ ;  /* 0x800000080a0a8290 */ /* 0x000fe4000fffe0ff */
[----:B------:R-:W-:Y:S02]  /*2640*/  @!UP0 UIMAD UR8, UR9, UR7, UR8 ;  /* 0x00000007090882a4 */ /* 0x000fe4000f8e0208 */
[----:B------:R-:W-:Y:S02]  /*2650*/  @!UP0 UIMAD UR4, UR42, UR10, UR5 ;  /* 0x0000000a2a0482a4 */ /* 0x000fe4000f8e0205 */
[----:B------:R-:W-:Y:S02]  /*2660*/  UIMAD UR7, UR20, UR12, UR37 ;  /* 0x0000000c140772a4 */ /* 0x000fe4000f8e0225 */
[----:B------:R-:W-:Y:S01]  /*2670*/  UIMAD UR31, UR4, UR18, UR11 ;  /* 0x00000012041f72a4 */ /* 0x000fe2000f8e020b */
[----:B------:R-:W-:Y:S02]  /*2680*/  @!UP0 UMOV UR5, UR8 ;  /* 0x0000000800058c82 */ /* 0x000fe40008000000 */
[----:B------:R-:W-:-:S12]  /*2690*/  UIMAD UR37, UR5, UR20, UR7 ;  /* 0x00000014052572a4 */ /* 0x000fd8000f8e0207 */
.L_x_40:
[----:B------:R-:W2:Y:S02]  /*26a0*/  LDCU UR4, c[0x0][0xb30] ;  /* 0x00016600ff0477ac */ /* 0x000ea40008000800 */
[----:B--2---:R-:W-:-:S09]  /*26b0*/  UISETP.NE.AND UP0, UPT, UR4, 0x1, UPT ;  /* 0x000000010400788c */ /* 0x004fd2000bf05270 */
[----:B------:R-:W-:Y:S05]  /*26c0*/  BRA.U UP0, `(.L_x_41) ;  /* 0x0000000100447547 */ /* 0x000fea000b800000 */
[----:B------:R-:W2:Y:S01]  /*26d0*/  LDCU.128 UR16, c[0x0][0xb10] ;  /* 0x00016200ff1077ac */ /* 0x000ea20008000c00 */
[----:B------:R-:W3:Y:S01]  /*26e0*/  LDCU UR10, c[0x0][0xb0c] ;  /* 0x00016180ff0a77ac */ /* 0x000ee20008000800 */
[----:B------:R-:W4:Y:S01]  /*26f0*/  LDCU UR7, c[0x0][0xb20] ;  /* 0x00016400ff0777ac */ /* 0x000f220008000800 */
[----:B--2---:R-:W-:Y:S02]  /*2700*/  UIMAD.WIDE.U32 UR8, UR37, UR16, URZ ;  /* 0x00000010250872a5 */ /* 0x004fe4000f8e00ff */
[----:B------:R-:W-:Y:S02]  /*2710*/  UIMAD.WIDE.U32 UR4, UR31, UR19, URZ ;  /* 0x000000131f0472a5 */ /* 0x000fe4000f8e00ff */
[----:B---3--:R-:W-:Y:S02]  /*2720*/  UISETP.NE.AND UP2, UPT, UR10, 0x1, UPT ;  /* 0x000000010a00788c */ /* 0x008fe4000bf45270 */
[----:B------:R-:W-:Y:S01]  /*2730*/  UISETP.NE.AND UP0, UPT, UR18, 0x1, UPT ;  /* 0x000000011200788c */ /* 0x000fe2000bf05270 */
[----:B------:R-:W-:-:S02]  /*2740*/  UMOV UR8, UR9 ;  /* 0x0000000900087c82 */ /* 0x000fc40008000000 */
[----:B------:R-:W-:Y:S01]  /*2750*/  UMOV UR4, UR5 ;  /* 0x0000000500047c82 */ /* 0x000fe20008000000 */
[----:B------:R-:W-:Y:S02]  /*2760*/  USHF.R.U32.HI UR17, URZ, UR17, UR8 ;  /* 0x00000011ff117299 */ /* 0x000fe40008011608 */
[----:B----4-:R-:W-:Y:S02]  /*2770*/  USHF.R.U32.HI UR4, URZ, UR7, UR4 ;  /* 0x00000007ff047299 */ /* 0x010fe40008011604 */
[----:B------:R-:W-:Y:S02]  /*2780*/  USEL UR5, UR37, UR17, !UP2 ;  /* 0x0000001125057287 */ /* 0x000fe4000d000000 */
[----:B------:R-:W-:-:S04]  /*2790*/  USEL UR4, UR31, UR4, !UP0 ;  /* 0x000000041f047287 */ /* 0x000fc8000c000000 */
[----:B------:R-:W-:Y:S02]  /*27a0*/  UIADD3 UR7, UPT, UPT, UR5, -UR4, URZ ;  /* 0x8000000405077290 */ /* 0x000fe4000fffe0ff */
[----:B------:R-:W-:Y:S02]  /*27b0*/  UIADD3 UR4, UPT, UPT, -UR5, UR4, URZ ;  /* 0x0000000405047290 */ /* 0x000fe4000fffe1ff */
[----:B------:R-:W-:Y:S02]  /*27c0*/  UIMAD UR31, UR7, UR18, UR31 ;  /* 0x00000012071f72a4 */ /* 0x000fe4000f8e021f */
[----:B------:R-:W-:-:S12]  /*27d0*/  UIMAD UR37, UR4, UR10, UR37 ;  /* 0x0000000a042572a4 */ /* 0x000fd8000f8e0225 */
.L_x_41:
[----:B------:R-:W-:Y:S01]  /*27e0*/  VIADD R11, R11, 0x1 ;  /* 0x000000010b0b7836 */ /* 0x000fe20000000000 */
[----:B------:R-:W-:Y:S01]  /*27f0*/  PLOP3.LUT P1, PT, PT, PT, PT, 0x80, 0x8 ;  /* 0x000000000008781c */ /* 0x000fe20003f2f070 */
[----:B------:R-:W-:Y:S02]  /*2800*/  UIADD3 UR16, UPT, UPT, UR37, UR62, URZ ;  /* 0x0000003e25107290 */ /* 0x000fe4000fffe0ff */
[----:B------:R-:W-:Y:S01]  /*2810*/  UIADD3 UR20, UPT, UPT, UR31, UR59, URZ ;  /* 0x0000003b1f147290 */ /* 0x000fe2000fffe0ff */
[----:B------:R-:W-:-:S04]  /*2820*/  ISETP.NE.AND P0, PT, R11, 0x2, PT ;  /* 0x000000020b00780c */ /* 0x000fc80003f05270 */
[----:B------:R-:W-:Y:S02]  /*2830*/  SEL R3, RZ, 0x1, P0 ;  /* 0x00000001ff037807 */ /* 0x000fe40000000000 */
[----:B------:R-:W-:Y:S02]  /*2840*/  SEL R11, R11, RZ, P0 ;  /* 0x000000ff0b0b7207 */ /* 0x000fe40000000000 */
[----:B------:R-:W-:Y:S01]  /*2850*/  LOP3.LUT R10, R10, R3, RZ, 0x3c, !PT ;  /* 0x000000030a0a7212 */ /* 0x000fe200078e3cff */
[----:B------:R-:W-:Y:S06]  /*2860*/  BRA.U UP1, `(.L_x_42) ;  /* 0xfffffff101487547 */ /* 0x000fec000b83ffff */
[----:B------:R-:W-:Y:S01]  /*2870*/  UIADD3 UR13, UPT, UPT, UR13, 0x28, URZ ;  /* 0x000000280d0d7890 */ /* 0x000fe2000fffe0ff */
[----:B------:R-:W-:-:S03]  /*2880*/  SHF.L.U32 R3, R12, 0x1f, RZ ;  /* 0x0000001f0c037819 */ /* 0x000fc600000006ff */
[----:B------:R-:W-:-:S09]  /*2890*/  ULEA UR4, UR6, UR13, 0x3 ;  /* 0x0000000d06047291 */ /* 0x000fd2000f8e18ff */
[----:B------:R-:W2:Y:S02]  /*28a0*/  SYNCS.PHASECHK.TRANS64.TRYWAIT P0, [UR4], R3 ;  /* 0x00000003ff0075a7 */ /* 0x000ea40008001104 */
[----:B--2---:R-:W-:Y:S05]  /*28b0*/  @!P0 BRA `(.L_x_43) ;  /* 0x0000006400b88947 */ /* 0x004fea0003800000 */
.L_x_130:
[----:B------:R-:W-:-:S04]  /*28c0*/  UIADD3 UR4, UPT, UPT, UR6, 0x1, URZ ;  /* 0x0000000106047890 */ /* 0x000fc8000fffe0ff */
[----:B------:R-:W-:-:S04]  /*28d0*/  UISETP.NE.AND UP0, UPT, UR4, 0x5, UPT ;  /* 0x000000050400788c */ /* 0x000fc8000bf05270 */
[----:B------:R-:W-:Y:S02]  /*28e0*/  USEL UR6, URZ, 0x1, UP0 ;  /* 0x00000001ff067887 */ /* 0x000fe40008000000 */
[----:B------:R-:W-:-:S04]  /*28f0*/  USEL UR4, UR4, URZ, UP0 ;  /* 0x000000ff04047287 */ /* 0x000fc80008000000 */
[----:B------:R-:W-:Y:S01]  /*2900*/  ULEA UR5, UR4, UR13, 0x3 ;  /* 0x0000000d04057291 */ /* 0x000fe2000f8e18ff */
[----:B------:R-:W-:-:S04]  /*2910*/  LOP3.LUT R2, R12, UR6, RZ, 0x3c, !PT ;  /* 0x000000060c027c12 */ /* 0x000fc8000f8e3cff */
[----:B-1----:R-:W-:-:S04]  /*2920*/  SHF.L.U32 R3, R2, 0x1f, RZ ;  /* 0x0000001f02037819 */ /* 0x002fc800000006ff */
[----:B------:R-:W1:Y:S02]  /*2930*/  SYNCS.PHASECHK.TRANS64.TRYWAIT P0, [UR5], R3 ;  /* 0x00000003ff0075a7 */ /* 0x000e640008001105 */
[----:B-1----:R-:W-:Y:S05]  /*2940*/  @!P0 BRA `(.L_x_44) ;  /* 0x0000006400ac8947 */ /* 0x002fea0003800000 */
.L_x_132:
        /* <DEDUP_REMOVED lines=9> */
.L_x_134:
        /* <DEDUP_REMOVED lines=9> */
.L_x_136:
[----:B------:R-:W-:-:S04]  /*2a70*/  UIADD3 UR4, UPT, UPT, UR4, 0x1, URZ ;  /* 0x0000000104047890 */ /* 0x000fc8000fffe0ff */
[----:B------:R-:W-:-:S04]  /*2a80*/  UISETP.NE.AND UP0, UPT, UR4, 0x5, UPT ;  /* 0x000000050400788c */ /* 0x000fc8000bf05270 */
[----:B------:R-:W-:Y:S02]  /*2a90*/  USEL UR5, URZ, 0x1, UP0 ;  /* 0x00000001ff057887 */ /* 0x000fe40008000000 */
[----:B------:R-:W-:-:S04]  /*2aa0*/  USEL UR4, UR4, URZ, UP0 ;  /* 0x000000ff04047287 */ /* 0x000fc80008000000 */
[----:B------:R-:W-:Y:S01]  /*2ab0*/  ULEA UR4, UR4, UR13, 0x3 ;  /* 0x0000000d04047291 */ /* 0x000fe2000f8e18ff */
[----:B-1----:R-:W-:-:S04]  /*2ac0*/  LOP3.LUT R3, R2, UR5, RZ, 0x3c, !PT ;  /* 0x0000000502037c12 */ /* 0x002fc8000f8e3cff */
[----:B------:R-:W-:Y:S01]  /*2ad0*/  SHF.L.U32 R3, R3, 0x1f, RZ ;  /* 0x0000001f03037819 */ /* 0x000fe200000006ff */
[----:B------:R-:W-:-:S07]  /*2ae0*/  IMAD.U32 R0, RZ, RZ, UR4 ;  /* 0x00000004ff007e24 */ /* 0x000fce000f8e00ff */
.L_x_47:
[----:B-1----:R1:W2:Y:S02]  /*2af0*/  SYNCS.PHASECHK.TRANS64.TRYWAIT P0, [R0+URZ], R3 ;  /* 0x00000003000075a7 */ /* 0x0022a400080011ff */
[----:B--2---:R-:W-:Y:S05]  /*2b00*/  @!P0 NANOSLEEP.SYNCS 0x989680 ;  /* 0x009896800000895d */ /* 0x004fea0003900000 */
[----:B------:R-:W2:Y:S02]  /*2b10*/  @!P0 SYNCS.PHASECHK.TRANS64 P0, [R0+URZ], R3 ;  /* 0x00000003000085a7 */ /* 0x000ea400080010ff */
[----:B--2---:R-:W-:Y:S05]  /*2b20*/  @P0 EXIT ;  /* 0x000000000000094d */ /* 0x004fea0003800000 */
[----:B------:R-:W-:Y:S05]  /*2b30*/  BRA `(.L_x_47) ;  /* 0xfffffffc00ec7947 */ /* 0x000fea000383ffff */
.L_x_22:
[----:B------:R-:W-:-:S04]  /*2b40*/  UISETP.NE.AND UP0, UPT, UR48, URZ, UPT ;  /* 0x000000ff3000728c */ /* 0x000fc8000bf05270 */
[----:B------:R-:W-:-:S09]  /*2b50*/  UISETP.NE.OR UP0, UPT, UR13, 0x1, UP0 ;  /* 0x000000010d00788c */ /* 0x000fd20008705670 */
[----:B------:R-:W-:Y:S05]  /*2b60*/  BRA.U UP0, `(.L_x_48) ;  /* 0x0000000500487547 */ /* 0x000fea000b800000 */
[----:B------:R-:W-:Y:S01]  /*2b70*/  ISETP.GE.U32.AND P2, PT, R0, 0x4, PT ;  /* 0x000000040000780c */ /* 0x000fe20003f46070 */
[----:B------:R-:W-:Y:S01]  /*2b80*/  IMAD.MOV.U32 R12, RZ, RZ, 0x1 ;  /* 0x00000001ff0c7424 */ /* 0x000fe200078e00ff */
[----:B------:R-:W-:Y:S02]  /*2b90*/  CS2R R10, SRZ ;  /* 0x00000000000a7805 */ /* 0x000fe4000001ff00 */
[----:B------:R-:W-:Y:S01]  /*2ba0*/  CS2R R8, SRZ ;  /* 0x0000000000087805 */ /* 0x000fe2000001ff00 */
[----:B------:R-:W-:Y:S01]  /*2bb0*/  UMOV UR4, 0x400 ;  /* 0x0000040000047882 */ /* 0x000fe20000000000 */
[----:B------:R-:W-:Y:S01]  /*2bc0*/  UMOV UR5, URZ ;  /* 0x000000ff00057c82 */ /* 0x000fe20008000000 */
[----:B------:R-:W-:-:S12]  /*2bd0*/  ULEA UR6, UR48, UR4, 0x18 ;  /* 0x0000000430067291 */ /* 0x000fd8000f8ec0ff */
.L_x_52:
[----:B------:R-:W-:Y:S02]  /*2be0*/  LEA R2, R8, UR6, 0x3 ;  /* 0x0000000608027c11 */ /* 0x000fe4000f8e18ff */
[----:B------:R-:W-:-:S03]  /*2bf0*/  SHF.L.U32 R5, R9, 0x1f, RZ ;  /* 0x0000001f09057819 */ /* 0x000fc600000006ff */
[----:B------:R-:W-:Y:S01]  /*2c00*/  VIADD R4, R2, 0xf0 ;  /* 0x000000f002047836 */ /* 0x000fe20000000000 */
[----:B------:R-:W1:Y:S02]  /*2c10*/  SYNCS.PHASECHK.TRANS64.TRYWAIT P0, [R2+URZ+0xe0], R5 ;  /* 0x0000e005020075a7 */ /* 0x000e6400080011ff */
[----:B-1----:R-:W-:Y:S05]  /*2c20*/  @!P0 BRA `(.L_x_49) ;  /* 0x00000064003c8947 */ /* 0x002fea0003800000 */
.L_x_137:
[----:B------:R-:W-:Y:S01]  /*2c30*/  ULEA UR4, UR5, UR6, 0x3 ;  /* 0x0000000605047291 */ /* 0x000fe2000f8e18ff */
[----:B------:R-:W-:Y:S02]  /*2c40*/  PRMT R4, RZ, 0x654, R4 ;  /* 0x00000654ff047816 */ /* 0x000fe40000000004 */
[----:B-1----:R-:W-:Y:S01]  /*2c50*/  SHF.L.U32 R5, R12, 0x1f, RZ ;  /* 0x0000001f0c057819 */ /* 0x002fe200000006ff */
[----:B------:R-:W-:Y:S01]  /*2c60*/  UIADD3 UR7, UPT, UPT, UR4, 0x80, URZ ;  /* 0x0000008004077890 */ /* 0x000fe2000fffe0ff */
[----:B------:R1:W-:Y:S05]  /*2c70*/  SYNCS.ARRIVE.TRANS64.RED.A1T0 RZ, [R4+URZ], RZ ;  /* 0x000000ff04ff79a7 */ /* 0x0003ea00081004ff */
[----:B------:R-:W-:Y:S01]  /*2c80*/  IMAD.U32 R7, RZ, RZ, UR7 ;  /* 0x00000007ff077e24 */ /* 0x000fe2000f8e00ff */
[----:B------:R-:W2:Y:S04]  /*2c90*/  SYNCS.PHASECHK.TRANS64.TRYWAIT P0, [UR4+0x90], R5 ;  /* 0x00009005ff0075a7 */ /* 0x000ea80008001104 */
[----:B------:R-:W-:Y:S01]  /*2ca0*/  PRMT R6, R0, 0x654, R7 ;  /* 0x0000065400067816 */ /* 0x000fe20000000007 */
[----:B-1----:R-:W-:Y:S01]  /*2cb0*/  @!P2 IMAD.MOV.U32 R4, RZ, RZ, 0x10 ;  /* 0x00000010ff04a424 */ /* 0x002fe200078e00ff */
[----:B--2---:R-:W-:Y:S06]  /*2cc0*/  @!P0 BRA `(.L_x_50) ;  /* 0x0000006400288947 */ /* 0x004fec0003800000 */
.L_x_139:
[----:B------:R-:W-:Y:S01]  /*2cd0*/  ULEA UR8, UR5, UR6, 0x4 ;  /* 0x0000000605087291 */ /* 0x000fe2000f8e20ff */
[----:B------:R-:W-:Y:S01]  /*2ce0*/  SEL R3, R6, R3, !P2 ;  /* 0x0000000306037207 */ /* 0x000fe20005000000 */
[----:B------:R-:W-:Y:S01]  /*2cf0*/  UIADD3 UR9, UPT, UPT, UR4, 0x80, URZ ;  /* 0x0000008004097890 */ /* 0x000fe2000fffe0ff */
[----:B-1----:R-:W-:Y:S01]  /*2d00*/  LEA R2, R11, UR6, 0x3 ;  /* 0x000000060b027c11 */ /* 0x002fe2000f8e18ff */
[----:B------:R-:W-:Y:S01]  /*2d10*/  UIADD3 UR8, UPT, UPT, UR8, 0x110, URZ ;  /* 0x0000011008087890 */ /* 0x000fe2000fffe0ff */
[----:B------:R-:W-:Y:S01]  /*2d20*/  SHF.L.U32 R5, R10, 0x1f, RZ ;  /* 0x0000001f0a057819 */ /* 0x000fe200000006ff */
[----:B------:R1:W-:Y:S01]  /*2d30*/  @!P2 SYNCS.ARRIVE.TRANS64.RED RZ, [R3+URZ], R4 ;  /* 0x0000000403ffa9a7 */ /* 0x0003e200080004ff */
[----:B------:R-:W-:Y:S01]  /*2d40*/  UIADD3 UR4, UPT, UPT, UR5, 0x1, URZ ;  /* 0x0000000105047890 */ /* 0x000fe2000fffe0ff */
[----:B------:R-:W-:-:S03]  /*2d50*/  VIADD R8, R8, 0x1 ;  /* 0x0000000108087836 */ /* 0x000fc60000000000 */
[----:B------:R-:W-:Y:S02]  /*2d60*/  UISETP.NE.AND UP0, UPT, UR4, 0x2, UPT ;  /* 0x000000020400788c */ /* 0x000fe4000bf05270 */
[----:B------:R-:W-:Y:S06]  /*2d70*/  UGETNEXTWORKID.BROADCAST [UR8], [UR9] ;  /* 0x00000000080073ca */ /* 0x000fec0008000100 */
[----:B------:R-:W-:Y:S01]  /*2d80*/  USEL UR7, URZ, 0x1, UP0 ;  /* 0x00000001ff077887 */ /* 0x000fe20008000000 */
[----:B------:R-:W-:Y:S01]  /*2d90*/  ISETP.NE.AND P0, PT, R8, 0x2, PT ;  /* 0x000000020800780c */ /* 0x000fe20003f05270 */
[----:B------:R-:W-:Y:S01]  /*2da0*/  USEL UR5, UR4, URZ, UP0 ;  /* 0x000000ff04057287 */ /* 0x000fe20008000000 */
[----:B------:R-:W2:Y:S03]  /*2db0*/  SYNCS.PHASECHK.TRANS64.TRYWAIT P1, [R2+URZ+0x80], R5 ;  /* 0x00008005020075a7 */ /* 0x000ea600080211ff */
[----:B------:R-:W-:Y:S01]  /*2dc0*/  LOP3.LUT R12, R12, UR7, RZ, 0x3c, !PT ;  /* 0x000000070c0c7c12 */ /* 0x000fe2000f8e3cff */
[----:B-12---:R-:W-:Y:S07]  /*2dd0*/  @!P1 BRA `(.L_x_51) ;  /* 0x0000006000fc9947 */ /* 0x006fee0003800000 */
.L_x_140:
[C---:B------:R-:W-:Y:S01]  /*2de0*/  LEA R4, R11.reuse, UR6, 0x4 ;  /* 0x000000060b047c11 */ /* 0x040fe2000f8e20ff */
[----:B-1----:R-:W-:Y:S01]  /*2df0*/  VIADD R2, R2, 0x90 ;  /* 0x0000009002027836 */ /* 0x002fe20000000000 */
[----:B------:R-:W-:Y:S01]  /*2e00*/  SEL R8, R8, RZ, P0 ;  /* 0x000000ff08087207 */ /* 0x000fe20000000000 */
[----:B------:R-:W-:-:S03]  /*2e10*/  VIADD R11, R11, 0x1 ;  /* 0x000000010b0b7836 */ /* 0x000fc60000000000 */
[----:B------:R-:W1:Y:S01]  /*2e20*/  LDS.128 R4, [R4+0x110] ;  /* 0x0001100004047984 */ /* 0x000e620000000c00 */
[----:B------:R-:W-:Y:S02]  /*2e30*/  PRMT R2, RZ, 0x654, R2 ;  /* 0x00000654ff027816 */ /* 0x000fe40000000002 */
[C---:B------:R-:W-:Y:S01]  /*2e40*/  ISETP.NE.AND P1, PT, R11.reuse, 0x2, PT ;  /* 0x000000020b00780c */ /* 0x040fe20003f25270 */
[----:B------:R-:W-:Y:S01]  /*2e50*/  @!PT LDS RZ, [RZ] ;  /* 0x00000000fffff984 */ /* 0x000fe20000000800 */
[----:B------:R-:W-:Y:S01]  /*2e60*/  @!PT LDS RZ, [RZ] ;  /* 0x00000000fffff984 */ /* 0x000fe20000000800 */
[----:B------:R-:W-:Y:S01]  /*2e70*/  @!PT LDS RZ, [RZ] ;  /* 0x00000000fffff984 */ /* 0x000fe20000000800 */
[----:B------:R-:W-:Y:S01]  /*2e80*/  @!PT LDS RZ, [RZ] ;  /* 0x00000000fffff984 */ /* 0x000fe20000000800 */
[----:B------:R2:W-:Y:S06]  /*2e90*/  MEMBAR.ALL.CTA ;  /* 0x0000000000007992 */ /* 0x0005ec0000008000 */
[----:B--2---:R-:W2:Y:S01]  /*2ea0*/  FENCE.VIEW.ASYNC.S ;  /* 0x00000000000073c6 */ /* 0x004ea20000000000 */
[----:B------:R-:W-:Y:S01]  /*2eb0*/  SEL R11, R11, RZ, P1 ;  /* 0x000000ff0b0b7207 */ /* 0x000fe20000800000 */
[----:B--2---:R2:W-:Y:S01]  /*2ec0*/  SYNCS.ARRIVE.TRANS64.RED.A1T0 RZ, [R2+URZ], RZ ;  /* 0x000000ff02ff79a7 */ /* 0x0045e200081004ff */
[----:B-1----:R-:W-:-:S02]  /*2ed0*/  LOP3.LUT P3, RZ, R6, 0x1, RZ, 0xc0, !PT ;  /* 0x0000000106ff7812 */ /* 0x002fc4000786c0ff */
[----:B------:R-:W-:-:S04]  /*2ee0*/  SEL R5, RZ, 0x1, P1 ;  /* 0x00000001ff057807 */ /* 0x000fc80000800000 */
[----:B------:R-:W-:Y:S02]  /*2ef0*/  LOP3.LUT R10, R10, R5, RZ, 0x3c, !PT ;  /* 0x000000050a0a7212 */ /* 0x000fe400078e3cff */
[----:B--2---:R-:W-:-:S04]  /*2f00*/  SEL R2, RZ, 0x1, P0 ;  /* 0x00000001ff027807 */ /* 0x004fc80000000000 */
[----:B------:R-:W-:Y:S01]  /*2f10*/  LOP3.LUT R9, R9, R2, RZ, 0x3c, !PT ;  /* 0x0000000209097212 */ /* 0x000fe200078e3cff */
[----:B------:R-:W-:Y:S06]  /*2f20*/  @P3 BRA `(.L_x_52) ;  /* 0xfffffffc002c3947 */ /* 0x000fec000383ffff */
[----:B------:R-:W-:Y:S01]  /*2f30*/  ULEA UR4, UR5, UR6, 0x3 ;  /* 0x0000000605047291 */ /* 0x000fe2000f8e18ff */
[----:B------:R-:W-:-:S08]  /*2f40*/  SHF.L.U32 R3, R12, 0x1f, RZ ;  /* 0x0000001f0c037819 */ /* 0x000fd000000006ff */
[----:B------:R-:W1:Y:S02]  /*2f50*/  SYNCS.PHASECHK.TRANS64 P0, [UR4+0x90], R3 ;  /* 0x00009003ff0075a7 */ /* 0x000e640008001004 */
[----:B-1----:R-:W-:Y:S05]  /*2f60*/  @P0 BRA `(.L_x_53) ;  /* 0x0000000000080947 */ /* 0x002fea0003800000 */
[----:B------:R-:W1:Y:S02]  /*2f70*/  SYNCS.PHASECHK.TRANS64.TRYWAIT P0, [UR4+0x90], R3 ;  /* 0x00009003ff0075a7 */ /* 0x000e640008001104 */
[----:B-1----:R-:W-:Y:S05]  /*2f80*/  @!P0 BRA `(.L_x_54) ;  /* 0x0000006000a48947 */ /* 0x002fea0003800000 */
.L_x_53:
[----:B------:R-:W-:-:S04]  /*2f90*/  UIADD3 UR7, UPT, UPT, UR5, 0x1, URZ ;  /* 0x0000000105077890 */ /* 0x000fc8000fffe0ff */
[----:B------:R-:W-:-:S04]  /*2fa0*/  UISETP.NE.AND UP0, UPT, UR7, 0x2, UPT ;  /* 0x000000020700788c */ /* 0x000fc8000bf05270 */
[----:B------:R-:W-:Y:S02]  /*2fb0*/  USEL UR8, URZ, 0x1, UP0 ;  /* 0x00000001ff087887 */ /* 0x000fe40008000000 */
[----:B------:R-:W-:-:S04]  /*2fc0*/  USEL UR7, UR7, URZ, UP0 ;  /* 0x000000ff07077287 */ /* 0x000fc80008000000 */
[----:B------:R-:W-:Y:S01]  /*2fd0*/  ULEA UR7, UR7, UR6, 0x3 ;  /* 0x0000000607077291 */ /* 0x000fe2000f8e18ff */
[----:B-1----:R-:W-:-:S04]  /*2fe0*/  LOP3.LUT R3, R12, UR8, RZ, 0x3c, !PT ;  /* 0x000000080c037c12 */ /* 0x002fc8000f8e3cff */
[----:B------:R-:W-:-:S04]  /*2ff0*/  SHF.L.U32 R0, R3, 0x1f, RZ ;  /* 0x0000001f03007819 */ /* 0x000fc800000006ff */
[----:B------:R-:W1:Y:S02]  /*3000*/  SYNCS.PHASECHK.TRANS64 P0, [UR7+0x90], R0 ;  /* 0x00009000ff0075a7 */ /* 0x000e640008001007 */
[----:B-1----:R-:W-:Y:S05]  /*3010*/  @P0 EXIT ;  /* 0x000000000000094d */ /* 0x002fea0003800000 */
[----:B------:R-:W-:Y:S02]  /*3020*/  SHF.L.U32 R3, R3, 0x1f, RZ ;  /* 0x0000001f03037819 */ /* 0x000fe400000006ff */
[----:B------:R-:W-:-:S07]  /*3030*/  MOV R0, UR7 ;  /* 0x0000000700007c02 */ /* 0x000fce0008000f00 */
.L_x_55:
[----:B-1----:R1:W2:Y:S02]  /*3040*/  SYNCS.PHASECHK.TRANS64.TRYWAIT P0, [R0+URZ+0x90], R3 ;  /* 0x00009003000075a7 */ /* 0x0022a400080011ff */
[----:B--2---:R-:W-:Y:S05]  /*3050*/  @!P0 NANOSLEEP.SYNCS 0x989680 ;  /* 0x009896800000895d */ /* 0x004fea0003900000 */
[----:B------:R-:W2:Y:S02]  /*3060*/  @!P0 SYNCS.PHASECHK.TRANS64 P0, [R0+URZ+0x90], R3 ;  /* 0x00009003000085a7 */ /* 0x000ea400080010ff */
[----:B--2---:R-:W-:Y:S05]  /*3070*/  @P0 EXIT ;  /* 0x000000000000094d */ /* 0x004fea0003800000 */
[----:B------:R-:W-:Y:S05]  /*3080*/  BRA `(.L_x_55) ;  /* 0xfffffffc00ec7947 */ /* 0x000fea000383ffff */
.L_x_48:
[----:B------:R-:W-:Y:S05]  /*3090*/  BRA.U UP4, `(.L_x_56) ;  /* 0x0000001104a07547 */ /* 0x000fea000b800000 */
[----:B------:R-:W-:Y:S01]  /*30a0*/  UMOV UR4, 0x40 ;  /* 0x0000004000047882 */ /* 0x000fe20000000000 */
[----:B------:R-:W-:Y:S01]  /*30b0*/  NOP ;  /* 0x0000000000007918 */ /* 0x000fe20000000000 */
[----:B------:R-:W-:Y:S01]  /*30c0*/  ULEA UR5, UR48, UR4, 0x18 ;  /* 0x0000000430057291 */ /* 0x000fe2000f8ec0ff */
[----:B------:R-:W-:Y:S02]  /*30d0*/  UMOV UR6, 0x400 ;  /* 0x0000040000067882 */ /* 0x000fe40000000000 */
[----:B------:R-:W-:-:S06]  /*30e0*/  ULEA UR6, UR48, UR6, 0x18 ;  /* 0x0000000630067291 */ /* 0x000fcc000f8ec0ff */
[----:B------:R-:W1:Y:S02]  /*30f0*/  LDS.U8 R0, [UR5+0x1c] ;  /* 0x00001c05ff007984 */ /* 0x000e640008000000 */
[----:B-1----:R-:W-:-:S13]  /*3100*/  ISETP.NE.AND P0, PT, R0, RZ, PT ;  /* 0x000000ff0000720c */ /* 0x002fda0003f05270 */
[----:B------:R-:W-:Y:S05]  /*3110*/  @P0 BRA `(.L_x_57) ;  /* 0x0000000400080947 */ /* 0x000fea0003800000 */
[----:B------:R-:W-:Y:S02]  /*3120*/  UISETP.NE.U32.AND UP1, UPT, UR33, 0x1, UPT ;  /* 0x000000012100788c */ /* 0x000fe4000bf25070 */
[----:B------:R-:W-:-:S07]  /*3130*/  UIADD3 UR7, UPT, UPT, UR5, 0x8, URZ ;  /* 0x0000000805077890 */ /* 0x000fce000fffe0ff */
[----:B------:R-:W-:Y:S05]  /*3140*/  BRA.U !UP1, `(.L_x_58) ;  /* 0x00000001099c7547 */ /* 0x000fea000b800000 */
[----:B------:R-:W-:Y:S01]  /*3150*/  ELECT P0, URZ, PT ;  /* 0x0000000000ff782f */ /* 0x000fe20003800000 */
[----:B------:R-:W-:-:S12]  /*3160*/  BSSY B0, `(.L_x_58) ;  /* 0x0000025000007945 */ /* 0x000fd80003800000 */
[----:B------:R-:W-:Y:S05]  /*3170*/  @!P0 BRA `(.L_x_59) ;  /* 0x00000000008c8947 */ /* 0x000fea0003800000 */
[----:B------:R-:W-:-:S05]  /*3180*/  UMOV UR4, 0x10 ;  /* 0x0000001000047882 */ /* 0x000fca0000000000 */
[----:B------:R-:W-:Y:S04]  /*3190*/  DEPBAR.LE SB1, 0x36 ;  /* 0x00009d800000791a */ /* 0x000fe80000000000 */
[----:B------:R-:W1:Y:S02]  /*31a0*/  UTCATOMSWS.2CTA.FIND_AND_SET.ALIGN UP0, UR4, UR4 ;  /* 0x00000004000475e3 */ /* 0x000e640008200800 */
[----:B-1----:R-:W-:Y:S01]  /*31b0*/  MOV R11, UR4 ;  /* 0x00000004000b7c02 */ /* 0x002fe20008000f00 */
[----:B------:R-:W-:Y:S06]  /*31c0*/  BRA.U UP0, `(.L_x_60) ;  /* 0x0000000100187547 */ /* 0x000fec000b800000 */
.L_x_61:
[----:B------:R-:W-:Y:S05]  /*31d0*/  NANOSLEEP 0x64 ;  /* 0x000000640000795d */ /* 0x000fea0003800000 */
[----:B------:R-:W-:-:S05]  /*31e0*/  UMOV UR4, 0x10 ;  /* 0x0000001000047882 */ /* 0x000fca0000000000 */
[----:B------:R-:W-:Y:S04]  /*31f0*/  DEPBAR.LE SB1, 0x36 ;  /* 0x00009d800000791a */ /* 0x000fe80000000000 */
[----:B------:R-:W1:Y:S02]  /*3200*/  UTCATOMSWS.2CTA.FIND_AND_SET.ALIGN UP0, UR4, UR4 ;  /* 0x00000004000475e3 */ /* 0x000e640008200800 */
[----:B-1----:R-:W-:Y:S01]  /*3210*/  MOV R11, UR4 ;  /* 0x00000004000b7c02 */ /* 0x002fe20008000f00 */
[----:B------:R-:W-:Y:S05]  /*3220*/  BRA.U !UP0, `(.L_x_61) ;  /* 0xfffffffd08e87547 */ /* 0x000fea000b83ffff */
.L_x_60:
[----:B------:R-:W1:Y:S01]  /*3230*/  LDS R7, [UR5+0x10] ;  /* 0x00001005ff077984 */ /* 0x000e620008000800 */
[----:B------:R-:W-:Y:S01]  /*3240*/  IMAD.U32 R5, RZ, RZ, UR6 ;  /* 0x00000006ff057e24 */ /* 0x000fe2000f8e00ff */
[----:B------:R-:W-:-:S03]  /*3250*/  MOV R4, UR34 ;  /* 0x0000002200047c02 */ /* 0x000fc60008000f00 */
[----:B------:R-:W-:Y:S01]  /*3260*/  VIADD R5, R5, 0x130 ;  /* 0x0000013005057836 */ /* 0x000fe20000000000 */
[----:B-1----:R-:W-:-:S04]  /*3270*/  SHF.L.U32 R7, R7, 0x1f, RZ ;  /* 0x0000001f07077819 */ /* 0x002fc800000006ff */
[----:B------:R-:W1:Y:S02]  /*3280*/  SYNCS.PHASECHK.TRANS64.TRYWAIT P0, [UR5+0x8], R7 ;  /* 0x00000807ff0075a7 */ /* 0x000e640008001105 */
[----:B-1----:R-:W-:Y:S05]  /*3290*/  @P0 BRA `(.L_x_62) ;  /* 0x0000000000080947 */ /* 0x002fea0003800000 */
[----:B------:R-:W1:Y:S02]  /*32a0*/  SYNCS.PHASECHK.TRANS64.TRYWAIT P0, [UR5+0x8], R7 ;  /* 0x00000807ff0075a7 */ /* 0x000e640008001105 */
[----:B-1----:R-:W-:Y:S05]  /*32b0*/  @!P0 BRA `(.L_x_63) ;  /* 0x0000005c00f08947 */ /* 0x002fea0003800000 */
.L_x_62:
[----:B-1----:R-:W-:Y:S01]  /*32c0*/  HFMA2 R0, -RZ, RZ, 0, 5.9604644775390625e-08 ;  /* 0x00000001ff007431 */ /* 0x002fe200000001ff */
[----:B------:R-:W-:Y:S01]  /*32d0*/  UPRMT UR4, UR34, 0x654, UR7 ;  /* 0x0000065422047896 */ /* 0x000fe20008000007 */
[----:B------:R-:W-:Y:S01]  /*32e0*/  IMAD.MOV.U32 R8, RZ, RZ, 0xffff ;  /* 0x0000ffffff087424 */ /* 0x000fe200078e00ff */
[----:B------:R-:W-:Y:S01]  /*32f0*/  PRMT R4, R4, 0x654, R5 ;  /* 0x0000065404047816 */ /* 0x000fe20000000005 */
[----:B------:R-:W-:Y:S02]  /*3300*/  IMAD.MOV.U32 R6, RZ, RZ, 0x4 ;  /* 0x00000004ff067424 */ /* 0x000fe400078e00ff */
[----:B------:R-:W-:Y:S01]  /*3310*/  IMAD.SHL.U32 R9, R11, 0x20, RZ ;  /* 0x000000200b097824 */ /* 0x000fe200078e00ff */
[----:B------:R-:W-:Y:S02]  /*3320*/  MOV R5, UR4 ;  /* 0x0000000400057c02 */ /* 0x000fe40008000f00 */
[-C--:B------:R-:W-:Y:S01]  /*3330*/  SHF.L.U32 R8, R8, R11.reuse, RZ ;  /* 0x0000000b08087219 */ /* 0x080fe200000006ff */
[----:B------:R1:W-:Y:S01]  /*3340*/  SYNCS.ARRIVE.TRANS64.RED RZ, [UR4], R6 ;  /* 0x00000006ffff79a7 */ /* 0x0003e20008000404 */
[----:B------:R-:W-:Y:S01]  /*3350*/  SHF.L.U32 R7, R0, R11, RZ ;  /* 0x0000000b00077219 */ /* 0x000fe200000006ff */
[----:B------:R1:W-:Y:S04]  /*3360*/  STS [UR6+0x130], R9 ;  /* 0x00013009ff007988 */ /* 0x0003e80008000806 */
[----:B------:R1:W-:Y:S04]  /*3370*/  STAS [R4.64], R11 ;  /* 0x0000000b04007dbd */ /* 0x0003e8000c0008ff */
[----:B------:R1:W-:Y:S04]  /*3380*/  ATOMS.OR RZ, [UR5+0x14], R8 ;  /* 0x00001408ffff798c */ /* 0x0003e8000b000005 */
[----:B------:R1:W-:Y:S04]  /*3390*/  ATOMS.OR RZ, [UR5+0x18], R7 ;  /* 0x00001807ffff798c */ /* 0x0003e8000b000005 */
[----:B------:R1:W-:Y:S02]  /*33a0*/  ATOMS.XOR RZ, [UR5+0x10], R0 ;  /* 0x00001000ffff798c */ /* 0x0003e4000b800005 */
.L_x_59:
[----:B------:R-:W-:Y:S05]  /*33b0*/  BSYNC B0 ;  /* 0x0000000000007941 */ /* 0x000fea0003800000 */
.L_x_58:
[----:B------:R-:W-:Y:S05]  /*33c0*/  BRA.U UP1, `(.L_x_64) ;  /* 0x00000001016c7547 */ /* 0x000fea000b800000 */
[----:B------:R-:W-:-:S03]  /*33d0*/  UMOV UR4, 0xffffffff ;  /* 0xffffffff00047882 */ /* 0x000fc60000000000 */
[----:B------:R-:W-:Y:S05]  /*33e0*/  BRA.DIV UR4, `(.L_x_65) ;  /* 0x0000005e04bc7947 */ /* 0x000fea000b800000 */
[----:B------:R-:W-:-:S13]  /*33f0*/  ELECT P0, URZ, PT ;  /* 0x0000000000ff782f */ /* 0x000fda0003800000 */
.L_x_144:
[----:B------:R-:W-:Y:S05]  /*3400*/  @!P0 BRA `(.L_x_64) ;  /* 0x00000000005c8947 */ /* 0x000fea0003800000 */
[----:B-1----:R-:W1:Y:S02]  /*3410*/  LDS R5, [UR5+0x10] ;  /* 0x00001005ff057984 */ /* 0x002e640008000800 */
[----:B-1----:R-:W-:-:S04]  /*3420*/  SHF.L.U32 R5, R5, 0x1f, RZ ;  /* 0x0000001f05057819 */ /* 0x002fc800000006ff */
[----:B------:R-:W1:Y:S02]  /*3430*/  SYNCS.PHASECHK.TRANS64.TRYWAIT P0, [UR5+0x8], R5 ;  /* 0x00000805ff0075a7 */ /* 0x000e640008001105 */
[----:B-1----:R-:W-:Y:S05]  /*3440*/  @P0 BRA `(.L_x_66) ;  /* 0x0000000000080947 */ /* 0x002fea0003800000 */
[----:B------:R-:W1:Y:S02]  /*3450*/  SYNCS.PHASECHK.TRANS64.TRYWAIT P0, [UR5+0x8], R5 ;  /* 0x00000805ff0075a7 */ /* 0x000e640008001105 */
[----:B-1----:R-:W-:Y:S05]  /*3460*/  @!P0 BRA `(.L_x_67) ;  /* 0x0000005c00c08947 */ /* 0x002fea0003800000 */
.L_x_66:
[----:B------:R-:W2:Y:S01]  /*3470*/  LDS R7, [UR6+0x130] ;  /* 0x00013006ff077984 */ /* 0x000ea20008000800 */
[----:B-1----:R-:W-:Y:S02]  /*3480*/  HFMA2 R0, -RZ, RZ, 0, 5.9604644775390625e-08 ;  /* 0x00000001ff007431 */ /* 0x002fe400000001ff */
[----:B------:R-:W-:Y:S01]  /*3490*/  IMAD.MOV.U32 R4, RZ, RZ, 0xffff ;  /* 0x0000ffffff047424 */ /* 0x000fe200078e00ff */
[----:B------:R-:W-:Y:S01]  /*34a0*/  UPRMT UR4, UR34, 0x654, UR7 ;  /* 0x0000065422047896 */ /* 0x000fe20008000007 */
[----:B--2---:R-:W-:-:S03]  /*34b0*/  IMAD.SHL.U32 R5, R7, 0x20, RZ ;  /* 0x0000002007057824 */ /* 0x004fc600078e00ff */
[-C--:B------:R-:W-:Y:S02]  /*34c0*/  SHF.L.U32 R4, R4, R7.reuse, RZ ;  /* 0x0000000704047219 */ /* 0x080fe400000006ff */
[----:B------:R-:W-:Y:S01]  /*34d0*/  SHF.L.U32 R7, R0, R7, RZ ;  /* 0x0000000700077219 */ /* 0x000fe200000006ff */
[----:B------:R2:W-:Y:S04]  /*34e0*/  STS [UR6+0x130], R5 ;  /* 0x00013005ff007988 */ /* 0x0005e80008000806 */
[----:B------:R2:W-:Y:S04]  /*34f0*/  ATOMS.OR RZ, [UR5+0x14], R4 ;  /* 0x00001404ffff798c */ /* 0x0005e8000b000005 */
[----:B------:R2:W-:Y:S01]  /*3500*/  ATOMS.OR RZ, [UR5+0x18], R7 ;  /* 0x00001807ffff798c */ /* 0x0005e2000b000005 */
[----:B------:R-:W-:Y:S03]  /*3510*/  SYNCS.ARRIVE.TRANS64.RED.A1T0 RZ, [UR4], RZ ;  /* 0x000000ffffff79a7 */ /* 0x000fe60008100404 */
[----:B------:R2:W-:Y:S01]  /*3520*/  ATOMS.XOR RZ, [UR5+0x10], R0 ;  /* 0x00001000ffff798c */ /* 0x0005e2000b800005 */
[----:B------:R-:W-:Y:S05]  /*3530*/  BRA `(.L_x_64) ;  /* 0x0000000000107947 */ /* 0x000fea0003800000 */
.L_x_57:
[----:B------:R-:W-:Y:S02]  /*3540*/  MOV R0, 0xffffffff ;  /* 0xffffffff00007802 */ /* 0x000fe40000000f00 */
[----:B------:R-:W-:-:S03]  /*3550*/  MOV R4, 0x3580 ;  /* 0x0000358000047802 */ /* 0x000fc60000000f00 */
[----:B------:R1:W-:Y:S04]  /*3560*/  STS [UR6+0x130], R0 ;  /* 0x00013000ff007988 */ /* 0x0003e80008000806 */
[----:B-1---5:R-:W-:Y:S05]  /*3570*/  CALL.REL.NOINC `($__internal_1_$__cuda_sm10x_tcgen05_guardrail_trap_phase_invalid_during_alloc) ;  /* 0x0000006400087944 */ /* 0x022fea0003c00000 */
.L_x_64:
[----:B------:R-:W-:Y:S05]  /*3580*/  WARPSYNC.ALL ;  /* 0x0000000000007948 */ /* 0x000fea0003800000 */
[----:B------:R-:W3:Y:S01]  /*3590*/  S2UR UR4, SR_CgaCtaId ;  /* 0x00000000000479c3 */ /* 0x000ee20000008800 */
[----:B------:R-:W-:Y:S01]  /*35a0*/  UMOV UR17, 0x400 ;  /* 0x0000040000117882 */ /* 0x000fe20000000000 */
[----:B------:R-:W-:-:S06]  /*35b0*/  NOP ;  /* 0x0000000000007918 */ /* 0x000fcc0000000000 */
[----:B------:R-:W-:Y:S06]  /*35c0*/  BAR.ARV 0x6, 0xa0 ;  /* 0x0182800000007b1d */ /* 0x000fec0000002000 */
[----:B------:R-:W4:Y:S01]  /*35d0*/  LDCU UR6, c[0x0][0x38c] ;  /* 0x00007180ff0677ac */ /* 0x000f220008000800 */
[----:B------:R-:W-:Y:S01]  /*35e0*/  LOP3.LUT R3, R3, 0xffff, RZ, 0xc0, !PT ;  /* 0x0000ffff03037812 */ /* 0x000fe200078ec0ff */
[----:B-1----:R-:W-:Y:S01]  /*35f0*/  IMAD.MOV.U32 R9, RZ, RZ, 0x1 ;  /* 0x00000001ff097424 */ /* 0x002fe200078e00ff */
[----:B------:R-:W-:Y:S01]  /*3600*/  LOP3.LUT R2, R2, 0xffff, RZ, 0xc0, !PT ;  /* 0x0000ffff02027812 */ /* 0x000fe200078ec0ff */
[----:B------:R-:W-:Y:S01]  /*3610*/  IMAD.MOV.U32 R8, RZ, RZ, RZ ;  /* 0x000000ffff087224 */ /* 0x000fe200078e00ff */
[----:B------:R-:W-:Y:S01]  /*3620*/  R2UR UR20, R3 ;  /* 0x00000000031472ca */ /* 0x000fe200000e0000 */
[----:B------:R-:W-:Y:S01]  /*3630*/  UMOV UR24, URZ ;  /* 0x000000ff00187c82 */ /* 0x000fe20008000000 */
[----:B------:R-:W-:-:S02]  /*3640*/  R2UR UR30, R2 ;  /* 0x00000000021e72ca */ /* 0x000fc400000e0000 */
[----:B------:R-:W-:Y:S01]  /*3650*/  CS2R R2, SRZ ;  /* 0x0000000000027805 */ /* 0x000fe2000001ff00 */
[----:B------:R-:W-:Y:S01]  /*3660*/  UMOV UR15, URZ ;  /* 0x000000ff000f7c82 */ /* 0x000fe20008000000 */
[----:B---3--:R-:W-:Y:S01]  /*3670*/  ULEA UR17, UR4, UR17, 0x18 ;  /* 0x0000001104117291 */ /* 0x008fe2000f8ec0ff */
[----:B------:R-:W-:Y:S01]  /*3680*/  UMOV UR14, URZ ;  /* 0x000000ff000e7c82 */ /* 0x000fe20008000000 */
[----:B------:R-:W-:Y:S02]  /*3690*/  UISETP.NE.AND UP3, UPT, UR33, URZ, UPT ;  /* 0x000000ff2100728c */ /* 0x000fe4000bf65270 */
[----:B------:R-:W-:Y:S02]  /*36a0*/  UIADD3 UR5, UPT, UPT, UR17, 0x8400, URZ ;  /* 0x0000840011057890 */ /* 0x000fe4000fffe0ff */
[----:B------:R-:W-:-:S03]  /*36b0*/  UIADD3 UR4, UPT, UPT, UR17, 0x12400, URZ ;  /* 0x0001240011047890 */ /* 0x000fc6000fffe0ff */
[----:B--2---:R-:W1:Y:S01]  /*36c0*/  LDS R0, [UR17+0x130] ;  /* 0x00013011ff007984 */ /* 0x004e620008000800 */
[----:B----4-:R-:W-:Y:S02]  /*36d0*/  UIADD3 UR6, UPT, UPT, UR6, 0x3f, URZ ;  /* 0x0000003f06067890 */ /* 0x010fe4000fffe0ff */
[----:B------:R-:W-:Y:S02]  /*36e0*/  USHF.R.U32.HI UR5, URZ, 0x4, UR5 ;  /* 0x00000004ff057899 */ /* 0x000fe40008011605 */
[----:B------:R-:W-:Y:S02]  /*36f0*/  USHF.R.S32.HI UR25, URZ, 0x1f, UR6 ;  /* 0x0000001fff197899 */ /* 0x000fe40008011406 */
[----:B------:R-:W-:Y:S02]  /*3700*/  USHF.R.U32.HI UR4, URZ, 0x4, UR4 ;  /* 0x00000004ff047899 */ /* 0x000fe40008011604 */
[----:B------:R-:W-:Y:S02]  /*3710*/  ULEA.HI UR25, UR25, UR6, URZ, 0x6 ;  /* 0x0000000619197291 */ /* 0x000fe4000f8f30ff */
[----:B------:R-:W-:-:S02]  /*3720*/  ULOP3.LUT UR5, UR5, 0x3fff, URZ, 0xc0, !UPT ;  /* 0x00003fff05057892 */ /* 0x000fc4000f8ec0ff */
[----:B------:R-:W-:Y:S02]  /*3730*/  USHF.R.S32.HI UR25, URZ, 0x6, UR25 ;  /* 0x00000006ff197899 */ /* 0x000fe40008011419 */
[----:B------:R-:W-:Y:S02]  /*3740*/  ULOP3.LUT UR22, UR4, 0x3fff, URZ, 0xc0, !UPT ;  /* 0x00003fff04167892 */ /* 0x000fe4000f8ec0ff */
[----:B------:R-:W-:Y:S02]  /*3750*/  UISETP.LT.AND UP0, UPT, UR25, 0x1, UPT ;  /* 0x000000011900788c */ /* 0x000fe4000bf01270 */
[----:B------:R-:W-:Y:S02]  /*3760*/  ULOP3.LUT UR21, UR5, 0x10000, URZ, 0xfc, !UPT ;  /* 0x0001000005157892 */ /* 0x000fe4000f8efcff */
[----:B------:R-:W-:Y:S02]  /*3770*/  ULOP3.LUT UR22, UR22, 0x10000, URZ, 0xfc, !UPT ;  /* 0x0001000016167892 */ /* 0x000fe4000f8efcff */
[----:B------:R-:W-:Y:S01]  /*3780*/  USEL UR31, UR25, 0x1, !UP0 ;  /* 0x00000001191f7887 */ /* 0x000fe2000c000000 */
[----:B------:R-:W-:Y:S01]  /*3790*/  UMOV UR28, 0x0 ;  /* 0x00000000001c7882 */ /* 0x000fe20000000000 */
[----:B------:R-:W-:Y:S01]  /*37a0*/  UMOV UR29, 0x10200490 ;  /* 0x10200490001d7882 */ /* 0x000fe20000000000 */
[----:B------:R-:W-:Y:S01]  /*37b0*/  UMOV UR26, 0x0 ;  /* 0x00000000001a7882 */ /* 0x000fe20000000000 */
[----:B------:R-:W-:Y:S01]  /*37c0*/  UMOV UR27, 0x10200490 ;  /* 0x10200490001b7882 */ /* 0x000fe20000000000 */
[----:B-1----:R-:W-:-:S15]  /*37d0*/  R2UR UR32, R0 ;  /* 0x00000000002072ca */ /* 0x002fde00000e0000 */
.L_x_75:
[C---:B------:R-:W-:Y:S02]  /*37e0*/  LEA R0, R8.reuse, UR17, 0x3 ;  /* 0x0000001108007c11 */ /* 0x040fe4000f8e18ff */
[----:B------:R-:W-:Y:S02]  /*37f0*/  SHF.L.U32 R5, R3, 0x1f, RZ ;  /* 0x0000001f03057819 */ /* 0x000fe400000006ff */
[----:B------:R-:W-:Y:S02]  /*3800*/  LEA R4, R8, UR17, 0x4 ;  /* 0x0000001108047c11 */ /* 0x000fe4000f8e20ff */
[----:B------:R-:W1:Y:S02]  /*3810*/  SYNCS.PHASECHK.TRANS64.TRYWAIT P0, [R0+URZ+0x80], R5 ;  /* 0x00008005000075a7 */ /* 0x000e6400080011ff */
[----:B-1-3--:R-:W-:Y:S05]  /*3820*/  @!P0 BRA `(.L_x_68) ;  /* 0x0000005800e88947 */ /* 0x00afea0003800000 */
.L_x_145:
[----:B-1----:R-:W1:Y:S01]  /*3830*/  LDS.128 R4, [R4+0x110] ;  /* 0x0001100004047984 */ /* 0x002e620000000c00 */
[----:B------:R-:W-:Y:S02]  /*3840*/  VIADD R0, R0, 0x90 ;  /* 0x0000009000007836 */ /* 0x000fe40000000000 */
[----:B------:R-:W-:Y:S01]  /*3850*/  VIADD R8, R8, 0x1 ;  /* 0x0000000108087836 */ /* 0x000fe20000000000 */
[----:B------:R-:W-:Y:S01]  /*3860*/  @!PT LDS RZ, [RZ] ;  /* 0x00000000fffff984 */ /* 0x000fe20000000800 */
[----:B------:R-:W-:Y:S01]  /*3870*/  @!PT LDS RZ, [RZ] ;  /* 0x00000000fffff984 */ /* 0x000fe20000000800 */
[----:B------:R-:W-:Y:S01]  /*3880*/  @!PT LDS RZ, [RZ] ;  /* 0x00000000fffff984 */ /* 0x000fe20000000800 */
[----:B------:R-:W-:Y:S01]  /*3890*/  @!PT LDS RZ, [RZ] ;  /* 0x00000000fffff984 */ /* 0x000fe20000000800 */
[----:B------:R2:W-:Y:S06]  /*38a0*/  MEMBAR.ALL.CTA ;  /* 0x0000000000007992 */ /* 0x0005ec0000008000 */
[----:B--2---:R-:W2:Y:S01]  /*38b0*/  FENCE.VIEW.ASYNC.S ;  /* 0x00000000000073c6 */ /* 0x004ea20000000000 */
[----:B------:R-:W-:-:S04]  /*38c0*/  PRMT R0, RZ, 0x654, R0 ;  /* 0x00000654ff007816 */ /* 0x000fc80000000000 */
[----:B--2---:R2:W-:Y:S01]  /*38d0*/  SYNCS.ARRIVE.TRANS64.RED.A1T0 RZ, [R0+URZ], RZ ;  /* 0x000000ff00ff79a7 */ /* 0x0045e200081004ff */
[----:B-1----:R-:W-:Y:S01]  /*38e0*/  LOP3.LUT P1, RZ, R6, 0x1, RZ, 0xc0, !PT ;  /* 0x0000000106ff7812 */ /* 0x002fe2000782c0ff */
[----:B--2---:R-:W-:-:S12]  /*38f0*/  BRA.U UP3, `(.L_x_69) ;  /* 0x0000000103e07547 */ /* 0x004fd8000b800000 */
[----:B------:R-:W1:Y:S01]  /*3900*/  LDCU UR4, c[0x0][0x38c] ;  /* 0x00007180ff0477ac */ /* 0x000e620008000800 */
[----:B------:R-:W-:Y:S02]  /*3910*/  PLOP3.LUT P2, PT, PT, PT, PT, 0x80, 0x8 ;  /* 0x000000000008781c */ /* 0x000fe40003f4f070 */
[----:B------:R-:W-:Y:S01]  /*3920*/  SHF.L.U32 R5, R9, 0x1f, RZ ;  /* 0x0000001f09057819 */ /* 0x000fe200000006ff */
[----:B------:R-:W-:Y:S02]  /*3930*/  ULEA UR23, UR24, UR17, 0x3 ;  /* 0x0000001118177291 */ /* 0x000fe4000f8e18ff */
[----:B------:R-:W-:Y:S02]  /*3940*/  ULEA UR18, UR24, UR32, 0x7 ;  /* 0x0000002018127291 */ /* 0x000fe4000f8e38ff */
[----:B-1----:R-:W-:-:S06]  /*3950*/  UISETP.GE.AND UP0, UPT, UR4, 0x1, UPT ;  /* 0x000000010400788c */ /* 0x002fcc000bf06270 */
[----:B------:R-:W-:-:S05]  /*3960*/  PLOP3.LUT P0, PT, PT, PT, UP0, 0x80, 0x8 ;  /* 0x000000000008781c */ /* 0x000fca0003f0f008 */
[----:B------:R-:W-:-:S08]  /*3970*/  @UP0 ULEA UR4, UR15, UR17, 0x3 ;  /* 0x000000110f040291 */ /* 0x000fd0000f8e18ff */
[----:B------:R-:W-:-:S04]  /*3980*/  @P0 SHF.L.U32 R0, R2, 0x1f, RZ ;  /* 0x0000001f02000819 */ /* 0x000fc800000006ff */
[----:B------:R1:W2:Y:S01]  /*3990*/  @P0 SYNCS.PHASECHK.TRANS64.TRYWAIT P2, [UR4], R0 ;  /* 0x00000000ff0005a7 */ /* 0x0002a20008041104 */
[----:B------:R-:W3:Y:S02]  /*39a0*/  SYNCS.PHASECHK.TRANS64.TRYWAIT P0, [UR23+0xc0], R5 ;  /* 0x0000c005ff0075a7 */ /* 0x000ee40008001117 */
[----:B-123--:R-:W-:Y:S05]  /*39b0*/  @!P0 BRA `(.L_x_70) ;  /* 0x0000005800988947 */ /* 0x00efea0003800000 */
.L_x_147:
[----:B------:R-:W-:Y:S01]  /*39c0*/  UMOV UR19, UR14 ;  /* 0x0000000e00137c82 */ /* 0x000fe20008000000 */
[----:B------:R-:W-:Y:S05]  /*39d0*/  BRA.U !UP0, `(.L_x_71) ;  /* 0x0000000108987547 */ /* 0x000fea000b800000 */
[----:B------:R-:W-:Y:S02]  /*39e0*/  UIADD3 UR19, UPT, UPT, UR31, UR14, URZ ;  /* 0x0000000e1f137290 */ /* 0x000fe4000fffe0ff */
[----:B------:R-:W-:Y:S01]  /*39f0*/  UPLOP3.LUT UP2, UPT, UPT, UPT, UPT, 0x40, 0x4 ;  /* 0x000000000004789c */ /* 0x000fe20003f4e870 */
[----:B------:R-:W-:Y:S01]  /*3a00*/  UMOV UR16, UR25 ;  /* 0x0000001900107c82 */ /* 0x000fe20008000000 */
[----:B------:R-:W-:-:S09]  /*3a10*/  UMOV UR6, UR15 ;  /* 0x0000000f00067c82 */ /* 0x000fd20008000000 */
.L_x_74:
[----:B--2---:R-:W-:Y:S01]  /*3a20*/  ULEA UR5, UR6, UR17, 0x3 ;  /* 0x0000001106057291 */ /* 0x004fe2000f8e18ff */
[----:B---3--:R-:W-:Y:S11]  /*3a30*/  @P2 BRA `(.L_x_72) ;  /* 0x00000000000c2947 */ /* 0x008ff60003800000 */
[----:B-1----:R-:W-:Y:S04]  /*3a40*/  SHF.L.U32 R5, R2, 0x1f, RZ ;  /* 0x0000001f02057819 */ /* 0x002fe800000006ff */
[----:B------:R-:W1:Y:S02]  /*3a50*/  SYNCS.PHASECHK.TRANS64.TRYWAIT P0, [UR5], R5 ;  /* 0x00000005ff0075a7 */ /* 0x000e640008001105 */
[----:B-1----:R-:W-:Y:S05]  /*3a60*/  @!P0 BRA `(.L_x_73) ;  /* 0x0000005800848947 */ /* 0x002fea0003800000 */
.L_x_72:
[----:B------:R-:W-:Y:S01]  /*3a70*/  UISETP.NE.AND UP0, UPT, UR16, 0x1, UPT ;  /* 0x000000011000788c */ /* 0x000fe2000bf05270 */
[----:B------:R-:W-:Y:S01]  /*3a80*/  PLOP3.LUT P2, PT, PT, PT, PT, 0x80, 0x8 ;  /* 0x000000000008781c */ /* 0x000fe20003f4f070 */
[----:B------:R-:W-:Y:S02]  /*3a90*/  UIADD3 UR4, UPT, UPT, UR6, 0x1, URZ ;  /* 0x0000000106047890 */ /* 0x000fe4000fffe0ff */
[----:B------:R-:W-:Y:S02]  /*3aa0*/  ULEA UR12, UR6, UR22, 0x8 ;  /* 0x00000016060c7291 */ /* 0x000fe4000f8e40ff */
[----:B------:R-:W-:Y:S01]  /*3ab0*/  UISETP.NE.AND UP1, UPT, UR4, 0x5, UPT ;  /* 0x000000050400788c */ /* 0x000fe2000bf25270 */
[----:B------:R-:W-:Y:S01]  /*3ac0*/  PLOP3.LUT P0, PT, PT, PT, UP0, 0x80, 0x8 ;  /* 0x000000000008781c */ /* 0x000fe20003f0f008 */
[----:B------:R-:W-:Y:S02]  /*3ad0*/  UIADD3 UR10, UPT, UPT, UR12, 0x2, URZ ;  /* 0x000000020c0a7890 */ /* 0x000fe4000fffe0ff */
[----:B------:R-:W-:Y:S02]  /*3ae0*/  USEL UR7, URZ, 0x1, UP1 ;  /* 0x00000001ff077887 */ /* 0x000fe40008800000 */
[----:B------:R-:W-:Y:S02]  /*3af0*/  USEL UR15, UR4, URZ, UP1 ;  /* 0x000000ff040f7287 */ /* 0x000fe40008800000 */
[----:B------:R-:W-:Y:S02]  /*3b00*/  UIADD3 UR14, UPT, UPT, UR14, 0x1, URZ ;  /* 0x000000010e0e7890 */ /* 0x000fe4000fffe0ff */
[----:B------:R-:W-:Y:S01]  /*3b10*/  @UP0 ULEA UR4, UR15, UR17, 0x3 ;  /* 0x000000110f040291 */ /* 0x000fe2000f8e18ff */
[----:B------:R-:W-:Y:S01]  /*3b20*/  LOP3.LUT R2, R2, UR7, RZ, 0x3c, !PT ;  /* 0x0000000702027c12 */ /* 0x000fe2000f8e3cff */
[----:B------:R-:W-:Y:S01]  /*3b30*/  UIADD3 UR7, UPT, UPT, UR5, 0x28, URZ ;  /* 0x0000002805077890 */ /* 0x000fe2000fffe0ff */
[----:B------:R-:W-:Y:S02]  /*3b40*/  UMOV UR13, 0x80004020 ;  /* 0x80004020000d7882 */ /* 0x000fe40000000000 */
[----:B-1----:R-:W-:Y:S01]  /*3b50*/  @P0 SHF.L.U32 R0, R2, 0x1f, RZ ;  /* 0x0000001f02000819 */ /* 0x002fe200000006ff */
[----:B------:R-:W-:Y:S01]  /*3b60*/  UMOV UR5, 0x80004020 ;  /* 0x8000402000057882 */ /* 0x000fe20000000000 */
[----:B------:R-:W-:Y:S01]  /*3b70*/  UMOV UR11, 0x80004020 ;  /* 0x80004020000b7882 */ /* 0x000fe20000000000 */
[----:B------:R-:W-:Y:S01]  /*3b80*/  UMOV UR9, 0x80004020 ;  /* 0x8000402000097882 */ /* 0x000fe20000000000 */
[----:B------:R2:W3:Y:S01]  /*3b90*/  @P0 SYNCS.PHASECHK.TRANS64.TRYWAIT P2, [UR4], R0 ;  /* 0x00000000ff0005a7 */ /* 0x0004e20008041104 */
[----:B------:R-:W-:Y:S02]  /*3ba0*/  ULEA UR4, UR6, UR21, 0x9 ;  /* 0x0000001506047291 */ /* 0x000fe4000f8e48ff */
[----:B------:R-:W-:Y:S02]  /*3bb0*/  UISETP.NE.AND UP0, UPT, UR14, UR19, UPT ;  /* 0x000000130e00728c */ /* 0x000fe4000bf05270 */
[----:B------:R-:W-:Y:S02]  /*3bc0*/  UIADD3 UR8, UPT, UPT, UR4, 0x2, URZ ;  /* 0x0000000204087890 */ /* 0x000fe4000fffe0ff */
[----:B------:R-:W-:Y:S01]  /*3bd0*/  UIADD3 UR16, UPT, UPT, UR16, -0x1, URZ ;  /* 0xffffffff10107890 */ /* 0x000fe2000fffe0ff */
[----:B------:R-:W-:Y:S02]  /*3be0*/  UMOV UR6, UR15 ;  /* 0x0000000f00067c82 */ /* 0x000fe40008000000 */
[----:B------:R2:W-:Y:S01]  /*3bf0*/  UTCQMMA.2CTA gdesc[UR4], gdesc[UR12], tmem[UR18], tmem[UR28], idesc[UR29], UP2 ;  /* 0x00ff1c0c040075ea */ /* 0x0005e20009200312 */
[----:B------:R-:W-:Y:S03]  /*3c00*/  UPLOP3.LUT UP2, UPT, UPT, UPT, UPT, 0x80, 0x8 ;  /* 0x000000000008789c */ /* 0x000fe60003f4f070 */
[----:B------:R2:W-:Y:S01]  /*3c10*/  UTCQMMA.2CTA gdesc[UR8], gdesc[UR10], tmem[UR18], tmem[UR26], idesc[UR27], UPT ;  /* 0x00ff1a0a080075ea */ /* 0x0005e2000ba00312 */
[----:B------:R2:W-:Y:S01]  /*3c20*/  UTCBAR.2CTA.MULTICAST [UR7], URZ, UR20 ;  /* 0x000000ff070073e9 */ /* 0x0005e20008200814 */
[----:B------:R-:W-:Y:S06]  /*3c30*/  BRA.U UP0, `(.L_x_74) ;  /* 0xfffffffd00787547 */ /* 0x000fec000b83ffff */
.L_x_71:
[----:B--2---:R-:W-:Y:S01]  /*3c40*/  UIADD3 UR4, UPT, UPT, UR23, 0xa0, URZ ;  /* 0x000000a017047890 */ /* 0x004fe2000fffe0ff */
[----:B------:R-:W-:-:S08]  /*3c50*/  UMOV UR14, UR19 ;  /* 0x00000013000e7c82 */ /* 0x000fd00008000000 */
[----:B------:R2:W-:Y:S01]  /*3c60*/  UTCBAR.2CTA.MULTICAST [UR4], URZ, UR30 ;  /* 0x000000ff040073e9 */ /* 0x0005e2000820081e */
[----:B------:R-:W-:Y:S02]  /*3c70*/  NOP ;  /* 0x0000000000007918 */ /* 0x000fe40000000000 */
.L_x_69:
[----:B--2---:R-:W-:Y:S01]  /*3c80*/  UIADD3 UR4, UPT, UPT, UR24, 0x1, URZ ;  /* 0x0000000118047890 */ /* 0x004fe2000fffe0ff */
[----:B------:R-:W-:-:S03]  /*3c90*/  ISETP.NE.AND P0, PT, R8, 0x2, PT ;  /* 0x000000020800780c */ /* 0x000fc60003f05270 */
[----:B------:R-:W-:Y:S01]  /*3ca0*/  UISETP.NE.AND UP0, UPT, UR4, 0x4, UPT ;  /* 0x000000040400788c */ /* 0x000fe2000bf05270 */
[----:B-1----:R-:W-:Y:S02]  /*3cb0*/  SEL R0, RZ, 0x1, P0 ;  /* 0x00000001ff007807 */ /* 0x002fe40000000000 */
[----:B------:R-:W-:Y:S01]  /*3cc0*/  SEL R8, R8, RZ, P0 ;  /* 0x000000ff08087207 */ /* 0x000fe20000000000 */
[----:B------:R-:W-:Y:S01]  /*3cd0*/  USEL UR5, URZ, 0x1, UP0 ;  /* 0x00000001ff057887 */ /* 0x000fe20008000000 */
[----:B------:R-:W-:Y:S01]  /*3ce0*/  LOP3.LUT R3, R3, R0, RZ, 0x3c, !PT ;  /* 0x0000000003037212 */ /* 0x000fe200078e3cff */
[----:B------:R-:W-:-:S04]  /*3cf0*/  USEL UR24, UR4, URZ, UP0 ;  /* 0x000000ff04187287 */ /* 0x000fc80008000000 */
[----:B------:R-:W-:Y:S01]  /*3d00*/  LOP3.LUT R9, R9, UR5, RZ, 0x3c, !PT ;  /* 0x0000000509097c12 */ /* 0x000fe2000f8e3cff */
[----:B------:R-:W-:Y:S07]  /*3d10*/  @P1 BRA `(.L_x_75) ;  /* 0xfffffff800b01947 */ /* 0x000fee000383ffff */
[----:B------:R-:W1:Y:S01]  /*3d20*/  S2UR UR8, SR_CgaCtaId ;  /* 0x00000000000879c3 */ /* 0x000e620000008800 */
[----:B------:R-:W-:Y:S01]  /*3d30*/  ELECT P0, URZ, PT ;  /* 0x0000000000ff782f */ /* 0x000fe20003800000 */
[----:B------:R-:W-:Y:S01]  /*3d40*/  HFMA2 R0, -RZ, RZ, 0, 5.9604644775390625e-08 ;  /* 0x00000001ff007431 */ /* 0x000fe200000001ff */
[----:B------:R-:W-:-:S05]  /*3d50*/  UMOV UR4, 0x40 ;  /* 0x0000004000047882 */ /* 0x000fca0000000000 */
[----:B------:R-:W-:Y:S01]  /*3d60*/  UVIRTCOUNT.DEALLOC.SMPOOL 0x80 ;  /* 0x000000800000784c */ /* 0x000fe20000000000 */
[----:B------:R-:W-:Y:S02]  /*3d70*/  UISETP.NE.AND UP1, UPT, UR33, URZ, UPT ;  /* 0x000000ff2100728c */ /* 0x000fe4000bf25270 */
[----:B-1----:R-:W-:-:S09]  /*3d80*/  ULEA UR8, UR8, UR4, 0x18 ;  /* 0x0000000408087291 */ /* 0x002fd2000f8ec0ff */
[----:B------:R1:W-:Y:S01]  /*3d90*/  @P0 STS.U8 [UR8+0x1c], R0 ;  /* 0x00001c00ff000988 */ /* 0x0003e20008000008 */
[----:B------:R-:W-:Y:S05]  /*3da0*/  BRA.U UP1, `(.L_x_76) ;  /* 0x0000000101a07547 */ /* 0x000fea000b800000 */
[----:B------:R-:W-:Y:S01]  /*3db0*/  UIADD3 UR7, UPT, UPT, UR17, 0xc0, URZ ;  /* 0x000000c011077890 */ /* 0x000fe2000fffe0ff */
[----:B------:R-:W-:-:S03]  /*3dc0*/  SHF.L.U32 R3, R9, 0x1f, RZ ;  /* 0x0000001f09037819 */ /* 0x000fc600000006ff */
[----:B------:R-:W-:-:S09]  /*3dd0*/  ULEA UR4, UR24, UR7, 0x3 ;  /* 0x0000000718047291 */ /* 0x000fd2000f8e18ff */
[----:B------:R-:W2:Y:S02]  /*3de0*/  SYNCS.PHASECHK.TRANS64.TRYWAIT P0, [UR4], R3 ;  /* 0x00000003ff0075a7 */ /* 0x000ea40008001104 */
[----:B--2---:R-:W-:Y:S05]  /*3df0*/  @!P0 BRA `(.L_x_77) ;  /* 0x0000005400b88947 */ /* 0x004fea0003800000 */
.L_x_150:
        /* <DEDUP_REMOVED lines=9> */
.L_x_152:
        /* <DEDUP_REMOVED lines=9> */
.L_x_154:
[----:B------:R-:W-:-:S04]  /*3f20*/  UIADD3 UR4, UPT, UPT, UR4, 0x1, URZ ;  /* 0x0000000104047890 */ /* 0x000fc8000fffe0ff */
[----:B------:R-:W-:-:S04]  /*3f30*/  UISETP.NE.AND UP0, UPT, UR4, 0x4, UPT ;  /* 0x000000040400788c */ /* 0x000fc8000bf05270 */
[----:B------:R-:W-:Y:S02]  /*3f40*/  USEL UR5, URZ, 0x1, UP0 ;  /* 0x00000001ff057887 */ /* 0x000fe40008000000 */
[----:B------:R-:W-:-:S04]  /*3f50*/  USEL UR4, UR4, URZ, UP0 ;  /* 0x000000ff04047287 */ /* 0x000fc80008000000 */
[----:B------:R-:W-:Y:S01]  /*3f60*/  ULEA UR4, UR4, UR7, 0x3 ;  /* 0x0000000704047291 */ /* 0x000fe2000f8e18ff */
[----:B-1----:R-:W-:-:S04]  /*3f70*/  LOP3.LUT R3, R2, UR5, RZ, 0x3c, !PT ;  /* 0x0000000502037c12 */ /* 0x002fc8000f8e3cff */
[----:B------:R-:W-:Y:S01]  /*3f80*/  SHF.L.U32 R3, R3, 0x1f, RZ ;  /* 0x0000001f03037819 */ /* 0x000fe200000006ff */
[----:B------:R-:W-:-:S04]  /*3f90*/  IMAD.U32 R0, RZ, RZ, UR4 ;  /* 0x00000004ff007e24 */ /* 0x000fc8000f8e00ff */
[----:B------:R1:W2:Y:S03]  /*3fa0*/  SYNCS.PHASECHK.TRANS64.TRYWAIT P0, [R0+URZ], R3 ;  /* 0x00000003000075a7 */ /* 0x0002a600080011ff */
[----:B--2---:R-:W-:Y:S05]  /*3fb0*/  @!P0 NANOSLEEP.SYNCS 0x989680 ;  /* 0x009896800000895d */ /* 0x004fea0003900000 */
[----:B------:R-:W2:Y:S02]  /*3fc0*/  @!P0 SYNCS.PHASECHK.TRANS64 P0, [R0+URZ], R3 ;  /* 0x00000003000085a7 */ /* 0x000ea400080010ff */
[----:B--2---:R-:W-:Y:S05]  /*3fd0*/  @P0 BRA `(.L_x_80) ;  /* 0x0000000000200947 */ /* 0x004fea0003800000 */
.L_x_81:
[----:B--2---:R2:W4:Y:S02]  /*3fe0*/  SYNCS.PHASECHK.TRANS64.TRYWAIT P0, [R0+URZ], R3 ;  /* 0x00000003000075a7 */ /* 0x00452400080011ff */
[----:B----4-:R-:W-:Y:S05]  /*3ff0*/  @!P0 NANOSLEEP.SYNCS 0x989680 ;  /* 0x009896800000895d */ /* 0x010fea0003900000 */
[----:B------:R-:W4:Y:S02]  /*4000*/  @!P0 SYNCS.PHASECHK.TRANS64 P0, [R0+URZ], R3 ;  /* 0x00000003000085a7 */ /* 0x000f2400080010ff */
[----:B----4-:R-:W-:Y:S05]  /*4010*/  @!P0 BRA `(.L_x_81) ;  /* 0xfffffffc00f08947 */ /* 0x010fea000383ffff */
[----:B------:R-:W-:Y:S05]  /*4020*/  BRA `(.L_x_80) ;  /* 0x00000000000c7947 */ /* 0x000fea0003800000 */
.L_x_76:
[----:B------:R-:W-:-:S04]  /*4030*/  UIADD3 UR4, UPT, UPT, UR17, 0x100, URZ ;  /* 0x0000010011047890 */ /* 0x000fc8000fffe0ff */
[----:B------:R-:W-:-:S09]  /*4040*/  UPRMT UR4, UR34, 0x654, UR4 ;  /* 0x0000065422047896 */ /* 0x000fd20008000004 */
[----:B------:R-:W-:Y:S03]  /*4050*/  SYNCS.ARRIVE.TRANS64.RED.A1T0 RZ, [UR4], RZ ;  /* 0x000000ffffff79a7 */ /* 0x000fe60008100404 */
.L_x_80:
[----:B-12---:R-:W-:Y:S01]  /*4060*/  SHF.L.U32 R3, RZ, 0x1f, RZ ;  /* 0x0000001fff037819 */ /* 0x006fe200000006ff */
[----:B------:R-:W-:Y:S01]  /*4070*/  UIADD3 UR4, UPT, UPT, UR17, 0x100, URZ ;  /* 0x0000010011047890 */ /* 0x000fe2000fffe0ff */
[----:B------:R-:W-:Y:S02]  /*4080*/  PLOP3.LUT P0, PT, PT, PT, UP1, 0x80, 0x8 ;  /* 0x000000000008781c */ /* 0x000fe40003f0f018 */
[----:B------:R-:W1:Y:S02]  /*4090*/  SYNCS.PHASECHK.TRANS64.TRYWAIT P1, [UR17+0x100], R3 ;  /* 0x00010003ff0075a7 */ /* 0x000e640008021111 */
[----:B-1----:R-:W-:Y:S09]  /*40a0*/  @!P1 BRA `(.L_x_82) ;  /* 0x0000005400549947 */ /* 0x002ff20003800000 */
.L_x_156:
[----:B------:R-:W-:Y:S01]  /*40b0*/  @!UP1 UPRMT UR4, UR34, 0x654, UR4 ;  /* 0x0000065422049896 */ /* 0x000fe20008000004 */
[----:B------:R-:W-:Y:S01]  /*40c0*/  UMOV UR5, 0xffff ;  /* 0x0000ffff00057882 */ /* 0x000fe20000000000 */
[----:B------:R-:W-:-:S07]  /*40d0*/  UMOV UR6, 0x1 ;  /* 0x0000000100067882 */ /* 0x000fce0000000000 */
[----:B------:R-:W-:Y:S01]  /*40e0*/  @!P0 SYNCS.ARRIVE.TRANS64.RED.A1T0 RZ, [UR4], RZ ;  /* 0x000000ffffff89a7 */ /* 0x000fe20008100404 */
[----:B------:R-:W-:Y:S01]  /*40f0*/  NOP ;  /* 0x0000000000007918 */ /* 0x000fe20000000000 */
[----:B-1----:R-:W1:Y:S01]  /*4100*/  LDS R0, [UR8+0x14] ;  /* 0x00001408ff007984 */ /* 0x002e620008000800 */
[----:B------:R-:W-:-:S04]  /*4110*/  ULOP3.LUT UR4, UR32, 0xffff, URZ, 0xc0, !UPT ;  /* 0x0000ffff20047892 */ /* 0x000fc8000f8ec0ff */
[----:B------:R-:W-:-:S04]  /*4120*/  USHF.R.U32.HI UR4, URZ, 0x5, UR4 ;  /* 0x00000005ff047899 */ /* 0x000fc80008011604 */
[----:B------:R-:W-:Y:S02]  /*4130*/  USHF.L.U32 UR5, UR5, UR4, URZ ;  /* 0x0000000405057299 */ /* 0x000fe400080006ff */
[----:B------:R-:W-:-:S04]  /*4140*/  USHF.L.U32 UR4, UR6, UR4, URZ ;  /* 0x0000000406047299 */ /* 0x000fc800080006ff */
[----:B-1----:R-:W-:-:S04]  /*4150*/  LOP3.LUT R0, R0, UR5, RZ, 0xc0, !PT ;  /* 0x0000000500007c12 */ /* 0x002fc8000f8ec0ff */
[----:B------:R-:W-:-:S13]  /*4160*/  ISETP.NE.AND P0, PT, R0, UR5, PT ;  /* 0x0000000500007c0c */ /* 0x000fda000bf05270 */
[----:B------:R-:W-:Y:S05]  /*4170*/  @P0 BRA `(.L_x_83) ;  /* 0x0000000000580947 */ /* 0x000fea0003800000 */
[----:B------:R-:W1:Y:S02]  /*4180*/  LDS R0, [UR8+0x18] ;  /* 0x00001808ff007984 */ /* 0x000e640008000800 */
[----:B-1----:R-:W-:-:S04]  /*4190*/  LOP3.LUT R0, R0, UR4, RZ, 0xc0, !PT ;  /* 0x0000000400007c12 */ /* 0x002fc8000f8ec0ff */
[----:B------:R-:W-:-:S13]  /*41a0*/  ISETP.NE.AND P0, PT, R0, UR4, PT ;  /* 0x0000000400007c0c */ /* 0x000fda000bf05270 */
[----:B------:R-:W-:Y:S05]  /*41b0*/  @P0 BRA `(.L_x_84) ;  /* 0x00000000003c0947 */ /* 0x000fea0003800000 */
[----:B------:R-:W1:Y:S01]  /*41c0*/  S2R R2, SR_LANEID ;  /* 0x0000000000027919 */ /* 0x000e620000000000 */
[----:B------:R-:W-:Y:S01]  /*41d0*/  ULOP3.LUT UR5, URZ, UR5, URZ, 0x33, !UPT ;  /* 0x00000005ff057292 */ /* 0x000fe2000f8e33ff */
[----:B------:R-:W-:Y:S01]  /*41e0*/  LOP3.LUT R4, RZ, UR4, RZ, 0x33, !PT ;  /* 0x00000004ff047c12 */ /* 0x000fe2000f8e33ff */
[----:B------:R-:W-:Y:S02]  /*41f0*/  VOTEU.ANY UR4, UPT, PT ;  /* 0x0000000000047886 */ /* 0x000fe400038e0100 */
[----:B------:R-:W-:Y:S01]  /*4200*/  UFLO.U32 UR4, UR4 ;  /* 0x00000004000472bd */ /* 0x000fe200080e0000 */
[----:B------:R-:W2:Y:S01]  /*4210*/  REDUX UR6, R4 ;  /* 0x00000000040673c4 */ /* 0x000ea20000000000 */
[----:B------:R-:W-:-:S06]  /*4220*/  IMAD.U32 R0, RZ, RZ, UR5 ;  /* 0x00000005ff007e24 */ /* 0x000fcc000f8e00ff */
[----:B------:R4:W-:Y:S01]  /*4230*/  UTCATOMSWS.AND URZ, UR5 ;  /* 0x0000000500ff79e3 */ /* 0x0009e20008000000 */
[----:B------:R-:W3:Y:S01]  /*4240*/  REDUX UR7, R0 ;  /* 0x00000000000773c4 */ /* 0x000ee20000000000 */
[----:B-1----:R-:W-:Y:S01]  /*4250*/  ISETP.EQ.U32.AND P0, PT, R2, UR4, PT ;  /* 0x0000000402007c0c */ /* 0x002fe2000bf02070 */
[----:B--2---:R-:W-:Y:S01]  /*4260*/  IMAD.U32 R2, RZ, RZ, UR6 ;  /* 0x00000006ff027e24 */ /* 0x004fe2000f8e00ff */
[----:B---3--:R-:W-:-:S11]  /*4270*/  MOV R3, UR7 ;  /* 0x0000000700037c02 */ /* 0x008fd60008000f00 */
[----:B------:R4:W-:Y:S04]  /*4280*/  @P0 ATOMS.AND RZ, [UR8+0x14], R3 ;  /* 0x00001403ffff098c */ /* 0x0009e8000a800008 */
[----:B------:R4:W-:Y:S01]  /*4290*/  @P0 ATOMS.AND RZ, [UR8+0x18], R2 ;  /* 0x00001802ffff098c */ /* 0x0009e2000a800008 */
[----:B------:R-:W-:Y:S05]  /*42a0*/  BRA `(.L_x_85) ;  /* 0x0000000000147947 */ /* 0x000fea0003800000 */
.L_x_84:
[----:B------:R-:W-:Y:S02]  /*42b0*/  MOV R2, 0x42d0 ;  /* 0x000042d000027802 */ /* 0x000fe40000000f00 */
[----:B---3-5:R-:W-:Y:S05]  /*42c0*/  CALL.REL.NOINC `($__internal_0_$__cuda_sm10x_tcgen05_guardrail_trap_col_being_dealloced_not_returned_by_alloc) ;  /* 0x0000005400a87944 */ /* 0x028fea0003c00000 */
[----:B------:R-:W-:Y:S05]  /*42d0*/  BRA `(.L_x_85) ;  /* 0x0000000000087947 */ /* 0x000fea0003800000 */
.L_x_83:
[----:B------:R-:W-:Y:S02]  /*42e0*/  MOV R2, 0x4300 ;  /* 0x0000430000027802 */ /* 0x000fe40000000f00 */
[----:B---3-5:R-:W-:Y:S05]  /*42f0*/  CALL.REL.NOINC `($__internal_2_$__cuda_sm10x_tcgen05_guardrail_trap_unallocated_columns_being_dealloced) ;  /* 0x0000005400b47944 */ /* 0x028fea0003c00000 */
.L_x_85:
[----:B------:R-:W-:Y:S01]  /*4300*/  NOP ;  /* 0x0000000000007918 */ /* 0x000fe20000000000 */
[----:B----4-:R-:W-:Y:S05]  /*4310*/  EXIT ;  /* 0x000000000000794d */ /* 0x010fea0003800000 */
.L_x_56:
[----:B------:R-:W-:-:S09]  /*4320*/  UISETP.NE.OR UP0, UPT, UR13, 0x3, !UP3 ;  /* 0x000000030d00788c */ /* 0x000fd2000df05670 */
[----:B------:R-:W-:Y:S05]  /*4330*/  BRA.U UP0, `(.L_x_86) ;  /* 0x0000000d007c7547 */ /* 0x000fea000b800000 */
[----:B------:R-:W1:Y:S01]  /*4340*/  LDCU UR32, c[0x0][0x370] ;  /* 0x00006e00ff2077ac */ /* 0x000e620008000800 */
[----:B------:R-:W2:Y:S01]  /*4350*/  LDC.64 R16, c[0x0][0x348] ;  /* 0x0000d200ff107b82 */ /* 0x000ea20000000a00 */
[----:B------:R-:W-:Y:S02]  /*4360*/  HFMA2 R13, -RZ, RZ, 0, 0 ;  /* 0x00000000ff0d7431 */ /* 0x000fe400000001ff */
[----:B------:R-:W-:Y:S01]  /*4370*/  IMAD.MOV.U32 R15, RZ, RZ, 0x1 ;  /* 0x00000001ff0f7424 */ /* 0x000fe200078e00ff */
[----:B------:R-:W1:Y:S01]  /*4380*/  LDCU.128 UR28, c[0x0][0xb10] ;  /* 0x00016200ff1c77ac */ /* 0x000e620008000c00 */
[----:B------:R-:W-:Y:S01]  /*4390*/  IMAD.MOV.U32 R14, RZ, RZ, RZ ;  /* 0x000000ffff0e7224 */ /* 0x000fe200078e00ff */
[----:B------:R-:W-:Y:S01]  /*43a0*/  MOV R7, 0x2000 ;  /* 0x0000200000077802 */ /* 0x000fe20000000f00 */
[----:B------:R-:W3:Y:S01]  /*43b0*/  LDCU UR27, c[0x0][0x374] ;  /* 0x00006e80ff1b77ac */ /* 0x000ee20008000800 */
[----:B------:R-:W4:Y:S01]  /*43c0*/  LDC.64 R2, c[0x0][0x888] ;  /* 0x00022200ff027b82 */ /* 0x000f220000000a00 */
[----:B------:R-:W3:Y:S01]  /*43d0*/  LDCU UR15, c[0x0][0xb0c] ;  /* 0x00016180ff0f77ac */ /* 0x000ee20008000800 */
[----:B------:R-:W2:Y:S06]  /*43e0*/  LDCU UR38, c[0x0][0xb20] ;  /* 0x00016400ff2677ac */ /* 0x000eac0008000800 */
[----:B------:R-:W4:Y:S01]  /*43f0*/  LDC.64 R4, c[0x0][0x890] ;  /* 0x00022400ff047b82 */ /* 0x000f220000000a00 */
[----:B------:R-:W2:Y:S01]  /*4400*/  LDCU UR4, c[0x0][0xb30] ;  /* 0x00016600ff0477ac */ /* 0x000ea20008000800 */
[----:B------:R-:W-:Y:S01]  /*4410*/  UMOV UR21, 0x400 ;  /* 0x0000040000157882 */ /* 0x000fe20000000000 */
[----:B-1----:R-:W-:-:S02]  /*4420*/  UIMAD.WIDE.U32 UR6, UR32, UR28, URZ ;  /* 0x0000001c200672a5 */ /* 0x002fc4000f8e00ff */
[----:B---3--:R-:W-:Y:S02]  /*4430*/  UIMAD.WIDE.U32 UR8, UR27, UR31, URZ ;  /* 0x0000001f1b0872a5 */ /* 0x008fe4000f8e00ff */
[----:B------:R-:W-:Y:S02]  /*4440*/  ULEA UR21, UR48, UR21, 0x18 ;  /* 0x0000001530157291 */ /* 0x000fe4000f8ec0ff */
[----:B------:R-:W-:Y:S02]  /*4450*/  UPLOP3.LUT UP3, UPT, UPT, UPT, UPT, 0x40, 0x4 ;  /* 0x000000000004789c */ /* 0x000fe40003f6e870 */
[----:B------:R-:W-:Y:S02]  /*4460*/  UIADD3 UR33, UPT, UPT, UR21, 0x58, URZ ;  /* 0x0000005815217890 */ /* 0x000fe4000fffe0ff */
[----:B------:R-:W-:Y:S01]  /*4470*/  UIADD3 UR17, UPT, UPT, UR21, 0x50, URZ ;  /* 0x0000005015117890 */ /* 0x000fe2000fffe0ff */
[----:B------:R-:W-:Y:S01]  /*4480*/  UMOV UR6, UR7 ;  /* 0x0000000700067c82 */ /* 0x000fe20008000000 */
[----:B------:R-:W-:Y:S01]  /*4490*/  UMOV UR35, UR9 ;  /* 0x0000000900237c82 */ /* 0x000fe20008000000 */
[----:B------:R-:W-:-:S02]  /*44a0*/  UISETP.GE.AND UP0, UPT, UR42, 0x1, UPT ;  /* 0x000000012a00788c */ /* 0x000fc4000bf06270 */
[----:B------:R-:W-:Y:S01]  /*44b0*/  UISETP.NE.AND UP4, UPT, UR42, 0x1, UPT ;  /* 0x000000012a00788c */ /* 0x000fe2000bf85270 */
[----:B------:R-:W1:Y:S01]  /*44c0*/  LDCU.64 UR22, c[0x0][0xb28] ;  /* 0x00016500ff1677ac */ /* 0x000e620008000a00 */
[----:B------:R-:W-:Y:S02]  /*44d0*/  UISETP.NE.AND UP6, UPT, UR15, 0x1, UPT ;  /* 0x000000010f00788c */ /* 0x000fe4000bfc5270 */
[----:B------:R-:W-:Y:S02]  /*44e0*/  UISETP.NE.AND UP5, UPT, UR30, 0x1, UPT ;  /* 0x000000011e00788c */ /* 0x000fe4000bfa5270 */
[----:B------:R-:W-:Y:S02]  /*44f0*/  UPRMT UR33, UR48, 0x654, UR33 ;  /* 0x0000065430217896 */ /* 0x000fe40008000021 */
[----:B------:R-:W-:Y:S02]  /*4500*/  USHF.R.U32.HI UR37, URZ, UR29, UR6 ;  /* 0x0000001dff257299 */ /* 0x000fe40008011606 */
[----:B------:R-:W-:-:S02]  /*4510*/  UPRMT UR34, UR48, 0x654, UR17 ;  /* 0x0000065430227896 */ /* 0x000fc40008000011 */
[----:B--2---:R-:W-:Y:S02]  /*4520*/  USHF.R.U32.HI UR35, URZ, UR38, UR35 ;  /* 0x00000026ff237299 */ /* 0x004fe40008011623 */
[----:B------:R-:W-:-:S11]  /*4530*/  UISETP.NE.AND UP2, UPT, UR4, 0x1, UPT ;  /* 0x000000010400788c */ /* 0x000fd6000bf45270 */
.L_x_95:
[C---:B------:R-:W-:Y:S02]  /*4540*/  LEA R12, R14.reuse, UR21, 0x3 ;  /* 0x000000150e0c7c11 */ /* 0x040fe4000f8e18ff */
[----:B------:R-:W-:Y:S02]  /*4550*/  SHF.L.U32 R9, R13, 0x1f, RZ ;  /* 0x0000001f0d097819 */ /* 0x000fe400000006ff */
[----:B------:R-:W-:Y:S02]  /*4560*/  LEA R10, R14, UR21, 0x4 ;  /* 0x000000150e0a7c11 */ /* 0x000fe4000f8e20ff */
[----:B--2---:R-:W2:Y:S02]  /*4570*/  SYNCS.PHASECHK.TRANS64.TRYWAIT P0, [R12+URZ+0x80], R9 ;  /* 0x000080090c0075a7 */ /* 0x004ea400080011ff */
[----:B--2---:R-:W-:Y:S05]  /*4580*/  @!P0 BRA `(.L_x_87) ;  /* 0x0000005000348947 */ /* 0x004fea0003800000 */
.L_x_157:
[----:B--2---:R-:W2:Y:S01]  /*4590*/  LDS.128 R8, [R10+0x110] ;  /* 0x000110000a087984 */ /* 0x004ea20000000c00 */
[----:B------:R-:W-:Y:S01]  /*45a0*/  UISETP.GE.AND UP0, UPT, UR42, 0x1, UPT ;  /* 0x000000012a00788c */ /* 0x000fe2000bf06270 */
[----:B------:R-:W-:Y:S01]  /*45b0*/  @!PT LDS RZ, [RZ] ;  /* 0x00000000fffff984 */ /* 0x000fe20000000800 */
[----:B------:R-:W-:Y:S01]  /*45c0*/  @!PT LDS RZ, [RZ] ;  /* 0x00000000fffff984 */ /* 0x000fe20000000800 */
[----:B------:R-:W-:Y:S01]  /*45d0*/  @!PT LDS RZ, [RZ] ;  /* 0x00000000fffff984 */ /* 0x000fe20000000800 */
[----:B------:R-:W-:Y:S01]  /*45e0*/  @!PT LDS RZ, [RZ] ;  /* 0x00000000fffff984 */ /* 0x000fe20000000800 */
[----:B------:R3:W-:Y:S06]  /*45f0*/  MEMBAR.ALL.CTA ;  /* 0x0000000000007992 */ /* 0x0007ec0000008000 */
[----:B---3--:R-:W3:Y:S01]  /*4600*/  FENCE.VIEW.ASYNC.S ;  /* 0x00000000000073c6 */ /* 0x008ee20000000000 */
[----:B--2---:R-:W-:Y:S11]  /*4610*/  LOP3.LUT P0, RZ, R10, 0x1, RZ, 0xc0, !PT ;  /* 0x000000010aff7812 */ /* 0x004ff6000780c0ff */
[----:B------:R-:W-:Y:S02]  /*4620*/  @!UPT UIADD3 URZ, UPT, UPT, URZ, URZ, URZ ;  /* 0x000000fffffff290 */ /* 0x000fe4000fffe0ff */
[----:B---3--:R-:W-:Y:S01]  /*4630*/  VOTEU.ANY UP1, P0 ;  /* 0x0000000000ff7886 */ /* 0x008fe20000020100 */
[----:B------:R-:W-:Y:S11]  /*4640*/  PLOP3.LUT P0, PT, PT, PT, UP1, 0x80, 0x8 ;  /* 0x000000000008781c */ /* 0x000ff60003f0f018 */
[----:B------:R-:W-:Y:S02]  /*4650*/  @!UPT UIADD3 URZ, UPT, UPT, URZ, URZ, URZ ;  /* 0x000000fffffff290 */ /* 0x000fe4000fffe0ff */
[----:B------:R-:W-:Y:S02]  /*4660*/  @P0 SHF.R.U32.HI R0, RZ, 0x10, R9 ;  /* 0x00000010ff000819 */ /* 0x000fe40000011609 */
[----:B------:R-:W-:Y:S02]  /*4670*/  @P0 MOV R6, R8 ;  /* 0x0000000800060202 */ /* 0x000fe40000000f00 */
[----:B------:R-:W-:Y:S01]  /*4680*/  @P0 R2UR UR4, R0 ;  /* 0x00000000000402ca */ /* 0x000fe200000e0000 */
[----:B------:R-:W-:Y:S01]  /*4690*/  VIADD R0, R12, 0x90 ;  /* 0x000000900c007836 */ /* 0x000fe20000000000 */
[----:B------:R-:W-:Y:S02]  /*46a0*/  @P0 LOP3.LUT R8, R9, 0xffff, RZ, 0xc0, !PT ;  /* 0x0000ffff09080812 */ /* 0x000fe400078ec0ff */
[----:B------:R-:W-:Y:S02]  /*46b0*/  @P0 R2UR UR6, R6 ;  /* 0x00000000060602ca */ /* 0x000fe400000e0000 */
[----:B------:R-:W-:Y:S02]  /*46c0*/  PRMT R0, RZ, 0x654, R0 ;  /* 0x00000654ff007816 */ /* 0x000fe40000000000 */
[----:B------:R-:W-:Y:S02]  /*46d0*/  @P0 R2UR UR5, R8 ;  /* 0x00000000080502ca */ /* 0x000fe400000e0000 */
[----:B------:R2:W-:Y:S03]  /*46e0*/  SYNCS.ARRIVE.TRANS64.RED.A1T0 RZ, [R0+URZ], RZ ;  /* 0x000000ff00ff79a7 */ /* 0x0005e600081004ff */
[----:B------:R-:W-:Y:S04]  /*46f0*/  @UP1 UMOV UR26, UR4 ;  /* 0x00000004001a1c82 */ /* 0x000fe80008000000 */
[----:B------:R-:W-:Y:S04]  /*4700*/  @UP1 UMOV UR14, UR6 ;  /* 0x00000006000e1c82 */ /* 0x000fe80008000000 */
[----:B------:R-:W-:Y:S01]  /*4710*/  @UP1 UMOV UR13, UR5 ;  /* 0x00000005000d1c82 */ /* 0x000fe20008000000 */
[----:B------:R-:W-:Y:S05]  /*4720*/  BRA.U !UP0, `(.L_x_88) ;  /* 0x0000000108a47547 */ /* 0x000fea000b800000 */
[----:B------:R-:W-:Y:S02]  /*4730*/  UIMAD.WIDE.U32 UR8, UR13, UR31, URZ ;  /* 0x0000001f0d0872a5 */ /* 0x000fe4000f8e00ff */
[----:B------:R-:W-:Y:S02]  /*4740*/  UIMAD.WIDE.U32 UR10, UR14, UR28, URZ ;  /* 0x0000001c0e0a72a5 */ /* 0x000fe4000f8e00ff */
[----:B------:R-:W-:Y:S02]  /*4750*/  USEL UR4, UR27, UR35, !UP5 ;  /* 0x000000231b047287 */ /* 0x000fe4000e800000 */
[----:B------:R-:W-:Y:S02]  /*4760*/  USEL UR7, UR32, UR37, !UP6 ;  /* 0x0000002520077287 */ /* 0x000fe4000f000000 */
[----:B-1----:R-:W-:Y:S02]  /*4770*/  UIMAD.WIDE.U32 UR18, UR4, UR22, URZ ;  /* 0x00000016041272a5 */ /* 0x002fe4000f8e00ff */
[----:B------:R-:W-:Y:S01]  /*4780*/  UIMAD.WIDE.U32 UR24, UR7, UR22, URZ ;  /* 0x00000016071872a5 */ /* 0x000fe2000f8e00ff */
[----:B------:R-:W-:Y:S02]  /*4790*/  UMOV UR5, UR9 ;  /* 0x0000000900057c82 */ /* 0x000fe40008000000 */
[----:B------:R-:W-:Y:S03]  /*47a0*/  USHF.R.U32.HI UR6, URZ, UR38, UR5 ;  /* 0x00000026ff067299 */ /* 0x000fe60008011605 */
[----:B------:R-:W-:Y:S01]  /*47b0*/  UMOV UR5, UR11 ;  /* 0x0000000b00057c82 */ /* 0x000fe20008000000 */
[----:B------:R-:W-:Y:S02]  /*47c0*/  USEL UR6, UR13, UR6, !UP5 ;  /* 0x000000060d067287 */ /* 0x000fe4000e800000 */
[----:B------:R-:W-:Y:S02]  /*47d0*/  USHF.R.U32.HI UR8, URZ, UR29, UR5 ;  /* 0x0000001dff087299 */ /* 0x000fe40008011605 */
[----:B------:R-:W-:Y:S01]  /*47e0*/  UIMAD.WIDE.U32 UR10, UR6, UR22, URZ ;  /* 0x00000016060a72a5 */ /* 0x000fe2000f8e00ff */
[----:B------:R-:W-:Y:S02]  /*47f0*/  UMOV UR5, UR19 ;  /* 0x0000001300057c82 */ /* 0x000fe40008000000 */
[----:B------:R-:W-:Y:S03]  /*4800*/  @UP4 USHF.R.U32.HI UR4, URZ, UR23, UR5 ;  /* 0x00000017ff044299 */ /* 0x000fe60008011605 */
[----:B------:R-:W-:Y:S01]  /*4810*/  UMOV UR5, UR25 ;  /* 0x0000001900057c82 */ /* 0x000fe20008000000 */
[----:B------:R-:W-:Y:S02]  /*4820*/  UIMAD UR4, UR42, UR4, URZ ;  /* 0x000000042a0472a4 */ /* 0x000fe4000f8e02ff */
[----:B------:R-:W-:Y:S02]  /*4830*/  @UP4 USHF.R.U32.HI UR7, URZ, UR23, UR5 ;  /* 0x00000017ff074299 */ /* 0x000fe40008011605 */
[----:B------:R-:W-:Y:S02]  /*4840*/  USEL UR5, UR14, UR8, !UP6 ;  /* 0x000000080e057287 */ /* 0x000fe4000f000000 */
[----:B------:R-:W-:Y:S02]  /*4850*/  UIMAD UR8, UR42, UR7, URZ ;  /* 0x000000072a0872a4 */ /* 0x000fe4000f8e02ff */
[----:B------:R-:W-:Y:S03]  /*4860*/  UISETP.GE.AND UP0, UPT, UR6, UR4, UPT ;  /* 0x000000040600728c */ /* 0x000fe6000bf06270 */
[----:B------:R-:W-:Y:S01]  /*4870*/  UMOV UR4, UR11 ;  /* 0x0000000b00047c82 */ /* 0x000fe20008000000 */
[----:B------:R-:W-:Y:S02]  /*4880*/  UISETP.GE.OR UP0, UPT, UR5, UR8, UP0 ;  /* 0x000000080500728c */ /* 0x000fe40008706670 */
[----:B------:R-:W-:Y:S02]  /*4890*/  USHF.R.U32.HI UR4, URZ, UR23, UR4 ;  /* 0x00000017ff047299 */ /* 0x000fe40008011604 */
[----:B------:R-:W-:Y:S02]  /*48a0*/  UIMAD.WIDE.U32 UR8, UR5, UR22, URZ ;  /* 0x00000016050872a5 */ /* 0x000fe4000f8e00ff */
[----:B------:R-:W-:Y:S04]  /*48b0*/  USEL UR10, UR6, UR4, !UP4 ;  /* 0x00000004060a7287 */ /* 0x000fe8000e000000 */
[----:B------:R-:W-:Y:S01]  /*48c0*/  UIADD3 UR11, UPT, UPT, -UR10, URZ, URZ ;  /* 0x000000ff0a0b7290 */ /* 0x000fe2000fffe1ff */
[----:B------:R-:W-:Y:S02]  /*48d0*/  @!UP0 UMOV UR4, UR9 ;  /* 0x0000000900048c82 */ /* 0x000fe40008000000 */
[----:B------:R-:W-:Y:S02]  /*48e0*/  @!UP0 USHF.R.U32.HI UR4, URZ, UR23, UR4 ;  /* 0x00000017ff048299 */ /* 0x000fe40008011604 */
[----:B------:R-:W-:Y:S02]  /*48f0*/  UIMAD UR8, UR42, UR11, UR6 ;  /* 0x0000000b2a0872a4 */ /* 0x000fe4000f8e0206 */
[----:B------:R-:W-:Y:S04]  /*4900*/  @!UP0 USEL UR4, UR5, UR4, !UP4 ;  /* 0x0000000405048287 */ /* 0x000fe8000e000000 */
[----:B------:R-:W-:Y:S02]  /*4910*/  @!UP0 UIMAD UR8, UR7, UR8, UR4 ;  /* 0x00000008070882a4 */ /* 0x000fe4000f8e0204 */
[----:B------:R-:W-:Y:S02]  /*4920*/  @!UP0 UIADD3 UR9, UPT, UPT, UR10, -UR4, URZ ;  /* 0x800000040a098290 */ /* 0x000fe4000fffe0ff */
[----:B------:R-:W-:Y:S02]  /*4930*/  UIADD3 UR4, UPT, UPT, -UR5, URZ, URZ ;  /* 0x000000ff05047290 */ /* 0x000fe4000fffe1ff */
[----:B------:R-:W-:Y:S02]  /*4940*/  UIADD3 UR7, UPT, UPT, -UR6, URZ, URZ ;  /* 0x000000ff06077290 */ /* 0x000fe4000fffe1ff */
[----:B------:R-:W-:Y:S02]  /*4950*/  @!UP0 UIMAD UR6, UR9, UR42, UR5 ;  /* 0x0000002a090682a4 */ /* 0x000fe4000f8e0205 */
[----:B------:R-:W-:Y:S02]  /*4960*/  UIMAD UR14, UR15, UR4, UR14 ;  /* 0x000000040f0e72a4 */ /* 0x000fe4000f8e020e */
[----:B------:R-:W-:Y:S01]  /*4970*/  UIMAD UR13, UR30, UR7, UR13 ;  /* 0x000000071e0d72a4 */ /* 0x000fe2000f8e020d */
[----:B------:R-:W-:Y:S02]  /*4980*/  @!UP0 UMOV UR5, UR8 ;  /* 0x0000000800058c82 */ /* 0x000fe40008000000 */
[----:B------:R-:W-:Y:S02]  /*4990*/  UIMAD UR14, UR5, UR15, UR14 ;  /* 0x0000000f050e72a4 */ /* 0x000fe4000f8e020e */
[----:B------:R-:W-:Y:S11]  /*49a0*/  UIMAD UR13, UR6, UR30, UR13 ;  /* 0x0000001e060d72a4 */ /* 0x000ff6000f8e020d */
[----:B------:R-:W-:Y:S01]  /*49b0*/  @!UPT UIADD3 URZ, UPT, UPT, URZ, URZ, URZ ;  /* 0x000000fffffff290 */ /* 0x000fe2000fffe0ff */
.L_x_88:
[----:B------:R-:W3:Y:S01]  /*49c0*/  @!UP2 LDCU.128 UR8, c[0x0][0xb10] ;  /* 0x00016200ff08a7ac */ /* 0x000ee20008000c00 */
[C---:B----4-:R-:W-:Y:S02]  /*49d0*/  ISETP.NE.U32.AND P1, PT, R4.reuse, RZ, PT ;  /* 0x000000ff0400720c */ /* 0x050fe40003f25070 */
[----:B------:R-:W-:Y:S02]  /*49e0*/  ISETP.NE.U32.AND P0, PT, R4, RZ, PT ;  /* 0x000000ff0400720c */ /* 0x000fe40003f05070 */
[C---:B------:R-:W-:Y:S02]  /*49f0*/  ISETP.NE.AND.EX P1, PT, R5.reuse, RZ, PT, P1 ;  /* 0x000000ff0500720c */ /* 0x040fe40003f25310 */
[----:B------:R-:W-:Y:S01]  /*4a00*/  ISETP.NE.AND.EX P0, PT, R5, RZ, PT, P0 ;  /* 0x000000ff0500720c */ /* 0x000fe20003f05300 */
[----:B------:R-:W4:Y:S01]  /*4a10*/  @!UP2 LDCU UR5, c[0x0][0xb0c] ;  /* 0x00016180ff05a7ac */ /* 0x000f220008000800 */
[----:B------:R-:W-:Y:S01]  /*4a20*/  SHF.L.U32 R9, R15, 0x1f, RZ ;  /* 0x0000001f0f097819 */ /* 0x000fe200000006ff */
[----:B------:R-:W-:Y:S02]  /*4a30*/  USHF.L.U32 UR19, UR16, 0x7, URZ ;  /* 0x0000000710137899 */ /* 0x000fe400080006ff */
[----:B------:R-:W-:Y:S02]  /*4a40*/  USHF.L.U32 UR18, UR20, 0x7, URZ ;  /* 0x0000000714127899 */ /* 0x000fe400080006ff */
[----:B---3--:R-:W-:Y:S07]  /*4a50*/  UIMAD.WIDE.U32 UR6, UR14, UR8, URZ ;  /* 0x000000080e0672a5 */ /* 0x008fee000f8e00ff */
[----:B------:R-:W-:Y:S01]  /*4a60*/  @!UP2 UMOV UR4, UR7 ;  /* 0x000000070004ac82 */ /* 0x000fe20008000000 */
[----:B----4-:R-:W-:Y:S02]  /*4a70*/  @!UP2 UISETP.NE.AND UP0, UPT, UR5, 0x1, UPT ;  /* 0x000000010500a88c */ /* 0x010fe4000bf05270 */
[----:B------:R-:W-:Y:S02]  /*4a80*/  @!UP2 USHF.R.U32.HI UR4, URZ, UR9, UR4 ;  /* 0x00000009ff04a299 */ /* 0x000fe40008011604 */
[----:B------:R-:W-:Y:S02]  /*4a90*/  UIMAD.WIDE.U32 UR6, UR13, UR11, URZ ;  /* 0x0000000b0d0672a5 */ /* 0x000fe4000f8e00ff */
[----:B------:R-:W-:Y:S02]  /*4aa0*/  @!UP2 USEL UR8, UR14, UR4, !UP0 ;  /* 0x000000040e08a287 */ /* 0x000fe4000c000000 */
[----:B------:R-:W-:Y:S03]  /*4ab0*/  @!UP2 UISETP.NE.AND UP0, UPT, UR10, 0x1, UPT ;  /* 0x000000010a00a88c */ /* 0x000fe6000bf05270 */
[----:B------:R-:W-:Y:S02]  /*4ac0*/  @!UP2 UMOV UR6, UR7 ;  /* 0x000000070006ac82 */ /* 0x000fe40008000000 */
[----:B------:R-:W3:Y:S02]  /*4ad0*/  @!UP2 LDCU UR4, c[0x0][0xb20] ;  /* 0x00016400ff04a7ac */ /* 0x000ee40008000800 */
[----:B---3--:R-:W-:Y:S04]  /*4ae0*/  @!UP2 USHF.R.U32.HI UR6, URZ, UR4, UR6 ;  /* 0x00000004ff06a299 */ /* 0x008fe80008011606 */
[----:B------:R-:W-:Y:S04]  /*4af0*/  @!UP2 USEL UR6, UR13, UR6, !UP0 ;  /* 0x000000060d06a287 */ /* 0x000fe8000c000000 */
[----:B------:R-:W-:Y:S02]  /*4b00*/  @!UP2 UIADD3 UR4, UPT, UPT, -UR8, UR6, URZ ;  /* 0x000000060804a290 */ /* 0x000fe4000fffe1ff */
[----:B------:R-:W-:Y:S02]  /*4b10*/  @!UP2 UIADD3 UR6, UPT, UPT, UR8, -UR6, URZ ;  /* 0x800000060806a290 */ /* 0x000fe4000fffe0ff */
[----:B------:R-:W-:Y:S02]  /*4b20*/  @!UP2 UIMAD UR14, UR4, UR5, UR14 ;  /* 0x00000005040ea2a4 */ /* 0x000fe4000f8e020e */
[----:B------:R-:W-:Y:S01]  /*4b30*/  @!UP2 UIMAD UR13, UR6, UR10, UR13 ;  /* 0x0000000a060da2a4 */ /* 0x000fe2000f8e020d */
[----:B------:R-:W-:Y:S11]  /*4b40*/  BRA.U UP3, `(.L_x_89) ;  /* 0x0000000103107547 */ /* 0x000ff6000b800000 */
[----:B--2---:R-:W-:Y:S04]  /*4b50*/  MOV R0, UR43 ;  /* 0x0000002b00007c02 */ /* 0x004fe80008000f00 */
[----:B------:R-:W-:Y:S04]  /*4b60*/  SHF.L.U32 R11, R0, 0x1f, RZ ;  /* 0x0000001f000b7819 */ /* 0x000fe800000006ff */
[----:B------:R-:W2:Y:S02]  /*4b70*/  SYNCS.PHASECHK.TRANS64.TRYWAIT P2, [UR21+0x78], R11 ;  /* 0x0000780bff0075a7 */ /* 0x000ea40008041115 */
[----:B--2---:R-:W-:Y:S05]  /*4b80*/  @!P2 BRA `(.L_x_90) ;  /* 0x0000004800c8a947 */ /* 0x004fea0003800000 */
.L_x_89:
[----:B------:R-:W-:Y:S05]  /*4b90*/  @!P1 BRA `(.L_x_91) ;  /* 0x0000000000309947 */ /* 0x000fea0003800000 */
[----:B------:R-:W-:Y:S01]  /*4ba0*/  ISETP.NE.U32.AND P1, PT, R2, RZ, PT ;  /* 0x000000ff0200720c */ /* 0x000fe20003f25070 */
[----:B------:R-:W3:Y:S01]  /*4bb0*/  LDCU.64 UR4, c[0x0][0x358] ;  /* 0x00006b00ff0477ac */ /* 0x000ee20008000a00 */
[----:B------:R-:W-:Y:S02]  /*4bc0*/  IMAD.MOV.U32 R158, RZ, RZ, 0x1 ;  /* 0x00000001ff9e7424 */ /* 0x000fe400078e00ff */
[----:B------:R-:W-:Y:S11]  /*4bd0*/  ISETP.NE.AND.EX P1, PT, R3, RZ, PT, P1 ;  /* 0x000000ff0300720c */ /* 0x000ff60003f25310 */
[----:B------:R-:W-:Y:S02]  /*4be0*/  @!UPT UIADD3 URZ, UPT, UPT, URZ, URZ, URZ ;  /* 0x000000fffffff290 */ /* 0x000fe4000fffe0ff */
[----:B--2---:R-:W2:Y:S01]  /*4bf0*/  @P1 LDC.64 R10, c[0x0][0x888] ;  /* 0x00022200ff0a1b82 */ /* 0x004ea20000000a00 */
[----:B------:R-:W-:Y:S04]  /*4c00*/  @P1 IMAD R0, R4, UR36, RZ ;  /* 0x0000002404001c24 */ /* 0x000fe8000f8e02ff */
[----:B--2---:R-:W-:Y:S04]  /*4c10*/  @P1 IMAD.WIDE R10, R0, 0x4, R10 ;  /* 0x00000004000a1825 */ /* 0x004fe800078e020a */
[----:B------:R-:W-:Y:S01]  /*4c20*/  HFMA2 R0, -RZ, RZ, 0, 5.9604644775390625e-08 ;  /* 0x00000001ff007431 */ /* 0x000fe200000001ff */
[----:B---3-5:R3:W5:Y:S04]  /*4c30*/  @P1 LDG.E R73, desc[UR4][R10.64] ;  /* 0x000000040a491981 */ /* 0x028768000c1e1900 */
[----:B------:R-:W-:Y:S01]  /*4c40*/  @!P1 PRMT R158, R0, 0x7610, R158 ;  /* 0x00007610009e9816 */ /* 0x000fe2000000009e */
[----:B---3--:R-:W4:Y:S06]  /*4c50*/  @!P1 LDC R73, c[0x0][0x880] ;  /* 0x00022000ff499b82 */ /* 0x008f2c0000000800 */
.L_x_91:
[----:B----45:R-:W-:Y:S01]  /*4c60*/  @!P0 FSETP.EQ.AND P1, PT, R73, RZ, PT ;  /* 0x000000ff4900820b */ /* 0x030fe20003f22000 */
[----:B------:R-:W-:Y:S01]  /*4c70*/  @!UPT UIADD3 URZ, UPT, UPT, URZ, URZ, URZ ;  /* 0x000000fffffff290 */ /* 0x000fe2000fffe0ff */
[----:B------:R-:W-:Y:S11]  /*4c80*/  @!P0 BRA `(.L_x_92) ;  /* 0x0000000000188947 */ /* 0x000ff60003800000 */
[----:B------:R-:W-:Y:S02]  /*4c90*/  LOP3.LUT P0, RZ, R158, 0xff, RZ, 0xc0, !PT ;  /* 0x000000ff9eff7812 */ /* 0x000fe4000780c0ff */
[----:B------:R-:W-:Y:S04]  /*4ca0*/  ISETP.NE.U32.AND P1, PT, R2, RZ, PT ;  /* 0x000000ff0200720c */ /* 0x000fe80003f25070 */
[----:B------:R-:W-:Y:S04]  /*4cb0*/  ISETP.NE.AND.EX P1, PT, R3, RZ, PT, P1 ;  /* 0x000000ff0300720c */ /* 0x000fe80003f25310 */
[----:B------:R-:W-:Y:S03]  /*4cc0*/  PLOP3.LUT P1, PT, P1, PT, PT, 0x8, 0x80 ;  /* 0x000000000080781c */ /* 0x000fe60000f2e170 */
[----:B------:R-:W-:Y:S11]  /*4cd0*/  @P0 FSETP.EQ.AND P1, PT, R73, RZ, PT ;  /* 0x000000ff4900020b */ /* 0x000ff60003f22000 */
[----:B------:R-:W-:Y:S02]  /*4ce0*/  @!UPT UIADD3 URZ, UPT, UPT, URZ, URZ, URZ ;  /* 0x000000fffffff290 */ /* 0x000fe4000fffe0ff */
.L_x_92:
[----:B------:R-:W3:Y:S01]  /*4cf0*/  SYNCS.PHASECHK.TRANS64.TRYWAIT P2, [UR21+0x60], R9 ;  /* 0x00006009ff0075a7 */ /* 0x000ee20008041115 */
[----:B------:R-:W-:Y:S04]  /*4d00*/  ELECT P0, URZ, PT ;  /* 0x0000000000ff782f */ /* 0x000fe80003800000 */
[----:B------:R-:W-:Y:S11]  /*4d10*/  PLOP3.LUT P1, PT, P1, P0, PT, 0xf2, 0x2f ;  /* 0x00000000002f781c */ /* 0x000ff60000f21e72 */
[----:B------:R-:W-:Y:S02]  /*4d20*/  @!UPT UIADD3 URZ, UPT, UPT, URZ, URZ, URZ ;  /* 0x000000fffffff290 */ /* 0x000fe4000fffe0ff */
[----:B------:R-:W-:Y:S05]  /*4d30*/  @!P1 IADD3 R8, P0, PT, R16, 0x580, RZ ;  /* 0x0000058010089810 */ /* 0x000fea0007f1e0ff */
[----:B------:R-:W-:Y:S01]  /*4d40*/  @!P1 IMAD.X R6, RZ, RZ, R17, P0 ;  /* 0x000000ffff069224 */ /* 0x000fe200000e0611 */
[----:B---3--:R-:W-:Y:S07]  /*4d50*/  @!P2 BRA `(.L_x_93) ;  /* 0x00000048006ca947 */ /* 0x008fee0003800000 */
.L_x_160:
[----:B------:R-:W-:Y:S01]  /*4d60*/  @!P1 R2UR UR5, R8 ;  /* 0x00000000080592ca */ /* 0x000fe200000e0000 */
[----:B------:R-:W-:Y:S01]  /*4d70*/  VOTEU.ALL UP0, P1 ;  /* 0x0000000000ff7886 */ /* 0x000fe20000800000 */
[----:B------:R-:W-:Y:S01]  /*4d80*/  @!P1 R2UR UR4, R6 ;  /* 0x00000000060492ca */ /* 0x000fe200000e0000 */
[----:B--2---:R-:W-:Y:S01]  /*4d90*/  @!P1 IMAD.MOV.U32 R0, RZ, RZ, 0x2000 ;  /* 0x00002000ff009424 */ /* 0x004fe200078e00ff */
[----:B------:R-:W-:Y:S01]  /*4da0*/  UMOV UR6, 0x0 ;  /* 0x0000000000067882 */ /* 0x000fe20000000000 */
[----:B------:R-:W-:Y:S01]  /*4db0*/  UMOV UR7, 0x10000000 ;  /* 0x1000000000077882 */ /* 0x000fe20000000000 */
[----:B------:R-:W-:Y:S01]  /*4dc0*/  @!UP0 UIADD3 UR16, UPT, UPT, UR21, 0x200, URZ ;  /* 0x0000020015108890 */ /* 0x000fe2000fffe0ff */
[----:B------:R-:W-:Y:S01]  /*4dd0*/  VIADD R14, R14, 0x1 ;  /* 0x000000010e0e7836 */ /* 0x000fe20000000000 */
[----:B------:R-:W-:Y:S01]  /*4de0*/  VOTEU.ALL UP0, P1 ;  /* 0x0000000000ff7886 */ /* 0x000fe20000800000 */
[----:B------:R-:W-:Y:S04]  /*4df0*/  UMOV UR20, UR36 ;  /* 0x0000002400147c82 */ /* 0x000fe80008000000 */
[----:B------:R-:W-:Y:S02]  /*4e00*/  IMAD.U32 R10, RZ, RZ, UR5 ;  /* 0x00000005ff0a7e24 */ /* 0x000fe4000f8e00ff */
[----:B------:R-:W-:Y:S03]  /*4e10*/  IMAD.U32 R11, RZ, RZ, UR4 ;  /* 0x00000004ff0b7e24 */ /* 0x000fe6000f8e00ff */
[----:B------:R-:W-:Y:S02]  /*4e20*/  @!P1 R2UR UR4, R10 ;  /* 0x000000000a0492ca */ /* 0x000fe400000e0000 */
[----:B------:R-:W-:Y:S11]  /*4e30*/  @!P1 R2UR UR5, R11 ;  /* 0x000000000b0592ca */ /* 0x000ff600000e0000 */
[----:B------:R-:W-:Y:S02]  /*4e40*/  @!UPT UIADD3 URZ, UPT, UPT, URZ, URZ, URZ ;  /* 0x000000fffffff290 */ /* 0x000fe4000fffe0ff */
[----:B------:R2:W-:Y:S01]  /*4e50*/  @!UP0 UTMALDG.3D [UR16], [UR4], desc[UR6] ;  /* 0x00000610040085b4 */ /* 0x0005e20008011000 */
[----:B------:R2:W-:Y:S01]  /*4e60*/  @!P1 SYNCS.ARRIVE.TRANS64.RED.A0TR RZ, [UR21+0x50], R0 ;  /* 0x00005000ffff99a7 */ /* 0x0005e20008300415 */
[----:B------:R-:W-:Y:S01]  /*4e70*/  SYNCS.ARRIVE.TRANS64.RED.A1T0 RZ, [UR34], RZ ;  /* 0x000000ffffff79a7 */ /* 0x000fe20008100422 */
[----:B------:R-:W3:Y:S02]  /*4e80*/  SYNCS.PHASECHK.TRANS64.TRYWAIT P0, [UR21+0x68], R9 ;  /* 0x00006809ff0075a7 */ /* 0x000ee40008001115 */
[----:B--23--:R-:W-:Y:S05]  /*4e90*/  @!P0 BRA `(.L_x_94) ;  /* 0x0000004800348947 */ /* 0x00cfea0003800000 */
.L_x_162:
[----:B------:R-:W-:Y:S01]  /*4ea0*/  @!P1 IADD3 R6, P0, PT, R16, 0x580, RZ ;  /* 0x0000058010069810 */ /* 0x000fe20007f1e0ff */
[----:B------:R-:W-:Y:S01]  /*4eb0*/  VOTEU.ALL UP0, P1 ;  /* 0x0000000000ff7886 */ /* 0x000fe20000800000 */
[----:B------:R-:W-:Y:S01]  /*4ec0*/  UMOV UR6, 0x0 ;  /* 0x0000000000067882 */ /* 0x000fe20000000000 */
[----:B------:R-:W-:Y:S01]  /*4ed0*/  UMOV UR7, 0x10000000 ;  /* 0x1000000000077882 */ /* 0x000fe20000000000 */
[----:B------:R-:W-:Y:S01]  /*4ee0*/  @!P1 R2UR UR5, R6 ;  /* 0x00000000060592ca */ /* 0x000fe200000e0000 */
[----:B--2---:R-:W-:Y:S01]  /*4ef0*/  @!P1 IMAD.X R0, RZ, RZ, R17, P0 ;  /* 0x000000ffff009224 */ /* 0x004fe200000e0611 */
[----:B------:R-:W-:Y:S01]  /*4f00*/  @!UP0 UIADD3 UR10, UPT, UPT, UR18, 0x40, URZ ;  /* 0x00000040120a8890 */ /* 0x000fe2000fffe0ff */
[----:B------:R-:W-:Y:S01]  /*4f10*/  ISETP.NE.AND P0, PT, R14, 0x2, PT ;  /* 0x000000020e00780c */ /* 0x000fe20003f05270 */
[----:B------:R-:W-:Y:S01]  /*4f20*/  @!UP0 UIADD3 UR8, UPT, UPT, UR21, 0x2200, URZ ;  /* 0x0000220015088890 */ /* 0x000fe2000fffe0ff */
[----:B------:R-:W-:Y:S01]  /*4f30*/  LOP3.LUT R15, R15, 0x1, RZ, 0x3c, !PT ;  /* 0x000000010f0f7812 */ /* 0x000fe200078e3cff */
[----:B------:R-:W-:Y:S01]  /*4f40*/  @!UP0 UIADD3 UR9, UPT, UPT, UR21, 0x58, URZ ;  /* 0x0000005815098890 */ /* 0x000fe2000fffe0ff */
[----:B------:R-:W-:Y:S01]  /*4f50*/  @!P1 R2UR UR4, R0 ;  /* 0x00000000000492ca */ /* 0x000fe200000e0000 */
[----:B------:R-:W-:Y:S01]  /*4f60*/  VOTEU.ALL UP0, P1 ;  /* 0x0000000000ff7886 */ /* 0x000fe20000800000 */
[----:B------:R-:W-:Y:S01]  /*4f70*/  UMOV UR11, UR19 ;  /* 0x00000013000b7c82 */ /* 0x000fe20008000000 */
[----:B------:R-:W-:Y:S01]  /*4f80*/  UMOV UR12, UR36 ;  /* 0x00000024000c7c82 */ /* 0x000fe20008000000 */
[----:B------:R-:W-:Y:S01]  /*4f90*/  SEL R0, RZ, 0x1, P0 ;  /* 0x00000001ff007807 */ /* 0x000fe20000000000 */
[----:B------:R-:W-:Y:S01]  /*4fa0*/  UIADD3 UR20, UPT, UPT, UR13, UR59, URZ ;  /* 0x0000003b0d147290 */ /* 0x000fe2000fffe0ff */
[----:B------:R-:W-:Y:S01]  /*4fb0*/  IMAD.U32 R8, RZ, RZ, UR5 ;  /* 0x00000005ff087e24 */ /* 0x000fe2000f8e00ff */
[----:B------:R-:W-:Y:S01]  /*4fc0*/  SEL R14, R14, RZ, P0 ;  /* 0x000000ff0e0e7207 */ /* 0x000fe20000000000 */
[----:B------:R-:W-:Y:S01]  /*4fd0*/  UIADD3 UR16, UPT, UPT, UR14, UR62, URZ ;  /* 0x0000003e0e107290 */ /* 0x000fe2000fffe0ff */
[----:B------:R-:W-:Y:S01]  /*4fe0*/  LOP3.LUT R13, R13, R0, RZ, 0x3c, !PT ;  /* 0x000000000d0d7212 */ /* 0x000fe200078e3cff */
[----:B------:R-:W-:Y:S01]  /*4ff0*/  UPLOP3.LUT UP3, UPT, UPT, UPT, UPT, 0x80, 0x8 ;  /* 0x000000000008789c */ /* 0x000fe20003f6f070 */
[----:B------:R-:W-:Y:S02]  /*5000*/  UMOV UR36, UR26 ;  /* 0x0000001a00247c82 */ /* 0x000fe40008000000 */
[----:B------:R-:W-:Y:S01]  /*5010*/  IMAD.U32 R9, RZ, RZ, UR4 ;  /* 0x00000004ff097e24 */ /* 0x000fe2000f8e00ff */
[----:B------:R-:W-:Y:S04]  /*5020*/  @!P1 R2UR UR4, R8 ;  /* 0x00000000080492ca */ /* 0x000fe800000e0000 */
[----:B------:R-:W-:Y:S11]  /*5030*/  @!P1 R2UR UR5, R9 ;  /* 0x00000000090592ca */ /* 0x000ff600000e0000 */
[----:B------:R-:W-:Y:S02]  /*5040*/  @!UPT UIADD3 URZ, UPT, UPT, URZ, URZ, URZ ;  /* 0x000000fffffff290 */ /* 0x000fe4000fffe0ff */
[----:B------:R2:W-:Y:S01]  /*5050*/  @!UP0 UTMALDG.3D [UR8], [UR4], desc[UR6] ;  /* 0x00000608040085b4 */ /* 0x0005e20008011000 */
[----:B------:R2:W-:Y:S01]  /*5060*/  @!P1 SYNCS.ARRIVE.TRANS64.RED.A0TR RZ, [UR21+0x58], R7 ;  /* 0x00005807ffff99a7 */ /* 0x0005e20008300415 */
[----:B------:R-:W-:Y:S01]  /*5070*/  SYNCS.ARRIVE.TRANS64.RED.A1T0 RZ, [UR33], RZ ;  /* 0x000000ffffff79a7 */ /* 0x000fe20008100421 */
[----:B------:R-:W-:Y:S05]  /*5080*/  BRA.U UP1, `(.L_x_95) ;  /* 0xfffffff5012c7547 */ /* 0x000fea000b83ffff */
[----:B------:R-:W-:-:S04]  /*5090*/  SHF.L.U32 R3, R15, 0x1f, RZ ;  /* 0x0000001f0f037819 */ /* 0x000fc800000006ff */
[----:B------:R-:W3:Y:S02]  /*50a0*/  SYNCS.PHASECHK.TRANS64.TRYWAIT P0, [UR21+0x60], R3 ;  /* 0x00006003ff0075a7 */ /* 0x000ee40008001115 */
[----:B---3--:R-:W-:Y:S05]  /*50b0*/  @!P0 BRA `(.L_x_96) ;  /* 0x0000004400c48947 */ /* 0x008fea0003800000 */
.L_x_164:
[----:B---3--:R-:W-:-:S07]  /*50c0*/  MOV R0, UR21 ;  /* 0x0000001500007c02 */ /* 0x008fce0008000f00 */
.L_x_97:
[----:B---3--:R-:W-:-:S04]  /*50d0*/  SHF.L.U32 R3, R15, 0x1f, RZ ;  /* 0x0000001f0f037819 */ /* 0x008fc800000006ff */
[----:B------:R3:W4:Y:S03]  /*50e0*/  SYNCS.PHASECHK.TRANS64.TRYWAIT P0, [R0+URZ+0x68], R3 ;  /* 0x00006803000075a7 */ /* 0x00072600080011ff */
[----:B----4-:R-:W-:Y:S05]  /*50f0*/  @!P0 NANOSLEEP.SYNCS 0x989680 ;  /* 0x009896800000895d */ /* 0x010fea0003900000 */
[----:B------:R-:W4:Y:S02]  /*5100*/  @!P0 SYNCS.PHASECHK.TRANS64 P0, [R0+URZ+0x68], R3 ;  /* 0x00006803000085a7 */ /* 0x000f2400080010ff */
[----:B-12-4-:R-:W-:Y:S05]  /*5110*/  @P0 EXIT ;  /* 0x000000000000094d */ /* 0x016fea0003800000 */
[----:B------:R-:W-:Y:S05]  /*5120*/  BRA `(.L_x_97) ;  /* 0xfffffffc00e87947 */ /* 0x000fea000383ffff */
.L_x_86:
[----:B------:R-:W-:-:S06]  /*5130*/  UISETP.GE.AND UP0, UPT, UR13, 0x4, UPT ;  /* 0x000000040d00788c */ /* 0x000fcc000bf06270 */
[----:B------:R-:W-:-:S13]  /*5140*/  PLOP3.LUT P0, PT, PT, PT, UP0, 0x80, 0x8 ;  /* 0x000000000008781c */ /* 0x000fda0003f0f008 */
[----:B------:R-:W-:Y:S05]  /*5150*/  @!P0 EXIT ;  /* 0x000000000000894d */ /* 0x000fea0003800000 */
[----:B------:R-:W-:Y:S01]  /*5160*/  BAR.SYNC.DEFER_BLOCKING 0x6, 0xa0 ;  /* 0x0182800000007b1d */ /* 0x000fe20000010000 */
[C---:B------:R-:W-:Y:S01]  /*5170*/  IMAD.SHL.U32 R4, R170.reuse, 0x40, RZ ;  /* 0x00000040aa047824 */ /* 0x040fe200078e00ff */
[C---:B------:R-:W-:Y:S01]  /*5180*/  LOP3.LUT R178, R170.reuse, 0x60, RZ, 0xc0, !PT ;  /* 0x00000060aab27812 */ /* 0x040fe200078ec0ff */
[C---:B------:R-:W-:Y:S01]  /*5190*/  IMAD.SHL.U32 R137, R170.reuse, 0x8, RZ ;  /* 0x00000008aa897824 */ /* 0x040fe200078e00ff */
[C---:B------:R-:W-:Y:S01]  /*51a0*/  LOP3.LUT R176, R170.reuse, 0x2, RZ, 0xc0, !PT ;  /* 0x00000002aab07812 */ /* 0x040fe200078ec0ff */
[----:B------:R-:W-:Y:S01]  /*51b0*/  IMAD.U32 R69, R170, 0x10000, RZ ;  /* 0x00010000aa457824 */ /* 0x000fe200078e00ff */
[----:B------:R-:W-:Y:S02]  /*51c0*/  UMOV UR44, 0x400 ;  /* 0x00000400002c7882 */ /* 0x000fe40000000000 */
[----:B------:R-:W1:Y:S01]  /*51d0*/  LDC.64 R156, c[0x0][0x8b0] ;  /* 0x00022c00ff9c7b82 */ /* 0x000e620000000a00 */
[----:B------:R-:W-:Y:S01]  /*51e0*/  ULEA UR44, UR48, UR44, 0x18 ;  /* 0x0000002c302c7291 */ /* 0x000fe2000f8ec0ff */
[----:B------:R-:W-:Y:S01]  /*51f0*/  LOP3.LUT R6, R4, 0x180, RZ, 0xc0, !PT ;  /* 0x0000018004067812 */ /* 0x000fe200078ec0ff */
[----:B------:R-:W-:Y:S01]  /*5200*/  HFMA2 R68, -RZ, RZ, 0, 0 ;  /* 0x00000000ff447431 */ /* 0x000fe200000001ff */
[----:B------:R-:W-:Y:S01]  /*5210*/  LOP3.LUT R69, R69, 0x600000, RZ, 0xc0, !PT ;  /* 0x0060000045457812 */ /* 0x000fe200078ec0ff */
[----:B------:R-:W-:Y:S01]  /*5220*/  UIADD3 UR4, UPT, UPT, UR44, 0x4200, URZ ;  /* 0x000042002c047890 */ /* 0x000fe2000fffe0ff */
[----:B------:R-:W-:Y:S01]  /*5230*/  LOP3.LUT R137, R6, 0x30, R137, 0xf8, !PT ;  /* 0x0000003006897812 */ /* 0x000fe200078ef889 */
[----:B------:R-:W-:Y:S01]  /*5240*/  IMAD.MOV.U32 R168, RZ, RZ, RZ ;  /* 0x000000ffffa87224 */ /* 0x000fe200078e00ff */
[----:B------:R-:W2:Y:S01]  /*5250*/  LDC.64 R138, c[0x0][0x8a8] ;  /* 0x00022a00ff8a7b82 */ /* 0x000ea20000000a00 */
[----:B------:R-:W-:Y:S01]  /*5260*/  LOP3.LUT R170, R170, 0x4, RZ, 0xc0, !PT ;  /* 0x00000004aaaa7812 */ /* 0x000fe200078ec0ff */
[----:B------:R-:W-:Y:S01]  /*5270*/  IMAD.MOV.U32 R162, RZ, RZ, RZ ;  /* 0x000000ffffa27224 */ /* 0x000fe200078e00ff */
[----:B------:R-:W-:-:S02]  /*5280*/  LOP3.LUT R137, R137, 0x1e40, R4, 0xf8, !PT ;  /* 0x00001e4089897812 */ /* 0x000fc400078ef804 */
[----:B------:R-:W-:Y:S01]  /*5290*/  CS2R R166, SRZ ;  /* 0x0000000000a67805 */ /* 0x000fe2000001ff00 */
[----:B------:R-:W-:Y:S01]  /*52a0*/  IMAD.MOV.U32 R165, RZ, RZ, RZ ;  /* 0x000000ffffa57224 */ /* 0x000fe200078e00ff */
[----:B------:R-:W-:Y:S01]  /*52b0*/  IADD3 R169, PT, PT, -R170, 0x2, RZ ;  /* 0x00000002aaa97810 */ /* 0x000fe20007ffe1ff */
[----:B------:R-:W-:Y:S01]  /*52c0*/  IMAD.MOV R164, RZ, RZ, -R176 ;  /* 0x000000ffffa47224 */ /* 0x000fe200078e0ab0 */
[----:B------:R-:W-:Y:S01]  /*52d0*/  IADD3 R171, PT, PT, R137, UR44, RZ ;  /* 0x0000002c89ab7c10 */ /* 0x000fe2000fffe0ff */
[----:B------:R-:W3:Y:S01]  /*52e0*/  LDS R0, [UR44+0x130] ;  /* 0x0001302cff007984 */ /* 0x000ee20008000800 */
[----:B------:R-:W-:Y:S01]  /*52f0*/  IMAD.MOV R163, RZ, RZ, -R170 ;  /* 0x000000ffffa37224 */ /* 0x000fe200078e0aaa */
[----:B------:R-:W-:Y:S01]  /*5300*/  MOV R177, UR4 ;  /* 0x0000000400b17c02 */ /* 0x000fe20008000f00 */
[----:B------:R-:W4:Y:S01]  /*5310*/  LDCU UR57, c[0x0][0x370] ;  /* 0x00006e00ff3977ac */ /* 0x000f220008000800 */
[----:B------:R-:W-:Y:S01]  /*5320*/  VIADD R171, R171, 0x200 ;  /* 0x00000200abab7836 */ /* 0x000fe20000000000 */
[----:B------:R-:W1:Y:S01]  /*5330*/  LDCU UR43, c[0x0][0xb0c] ;  /* 0x00016180ff2b77ac */ /* 0x000e620008000800 */
[----:B------:R-:W1:Y:S01]  /*5340*/  LDCU UR39, c[0x0][0xb30] ;  /* 0x00016600ff2777ac */ /* 0x000e620008000800 */
[----:B------:R-:W1:Y:S01]  /*5350*/  LDCU.64 UR46, c[0x0][0x888] ;  /* 0x00011100ff2e77ac */ /* 0x000e620008000a00 */
[----:B------:R-:W1:Y:S01]  /*5360*/  LDCU.64 UR40, c[0x0][0xb28] ;  /* 0x00016500ff2877ac */ /* 0x000e620008000a00 */
[----:B------:R-:W1:Y:S01]  /*5370*/  LDCU.64 UR60, c[0x0][0x890] ;  /* 0x00011200ff3c77ac */ /* 0x000e620008000a00 */
[----:B------:R-:W1:Y:S01]  /*5380*/  LDCU.128 UR52, c[0x0][0xb10] ;  /* 0x00016200ff3477ac */ /* 0x000e620008000c00 */
[----:B------:R-:W1:Y:S01]  /*5390*/  LDCU UR56, c[0x0][0x374] ;  /* 0x00006e80ff3877ac */ /* 0x000e620008000800 */
[----:B------:R-:W-:Y:S01]  /*53a0*/  UIADD3 UR63, UPT, UPT, UR44, 0x200, URZ ;  /* 0x000002002c3f7890 */ /* 0x000fe2000fffe0ff */
[----:B-1234-:R-:W-:-:S11]  /*53b0*/  IMAD.IADD R69, R0, 0x1, R69 ;  /* 0x0000000100457824 */ /* 0x01efd600078e0245 */
.L_x_124:
[C---:B------:R-:W-:Y:S02]  /*53c0*/  LEA R3, R162.reuse, UR44, 0x3 ;  /* 0x0000002ca2037c11 */ /* 0x040fe4000f8e18ff */
[----:B------:R-:W-:Y:S02]  /*53d0*/  SHF.L.U32 R0, R167, 0x1f, RZ ;  /* 0x0000001fa7007819 */ /* 0x000fe400000006ff */
[----:B------:R-:W-:Y:S02]  /*53e0*/  LEA R5, R162, UR44, 0x4 ;  /* 0x0000002ca2057c11 */ /* 0x000fe4000f8e20ff */
[----:B-1----:R-:W1:Y:S02]  /*53f0*/  SYNCS.PHASECHK.TRANS64.TRYWAIT P0, [R3+URZ+0x80], R0 ;  /* 0x00008000030075a7 */ /* 0x002e6400080011ff */
[----:B-1----:R-:W-:Y:S05]  /*5400*/  @!P0 BRA `(.L_x_98) ;  /* 0x0000004400088947 */ /* 0x002fea0003800000 */
.L_x_165:
        /* <DEDUP_REMOVED lines=11> */
[----:B------:R-:W-:Y:S01]  /*54c0*/  PLOP3.LUT P0, PT, PT, PT, UP1, 0x80, 0x8 ;  /* 0x000000000008781c */ /* 0x000fe20003f0f018 */
[----:B------:R-:W-:Y:S11]  /*54d0*/  UP2UR UR45, UPR, URZ, 0x2 ;  /* 0x00000002ff2d7883 */ /* 0x000ff60008000000 */
[----:B------:R-:W-:Y:S01]  /*54e0*/  @!UPT UIADD3 URZ, UPT, UPT, URZ, URZ, URZ ;  /* 0x000000fffffff290 */ /* 0x000fe2000fffe0ff */
[----:B-1----:R-:W-:Y:S02]  /*54f0*/  @P0 SHF.R.U32.HI R0, RZ, 0x10, R5 ;  /* 0x00000010ff000819 */ /* 0x002fe40000011605 */
        /* <DEDUP_REMOVED lines=12> */
[----:B------:R-:W2:Y:S01]  /*55c0*/  LDCU UR12, c[0x0][0xb20] ;  /* 0x00016400ff0c77ac */ /* 0x000ea20008000800 */
[----:B------:R-:W-:Y:S02]  /*55d0*/  UIMAD.WIDE.U32 UR4, UR56, UR55, URZ ;  /* 0x00000037380472a5 */ /* 0x000fe4000f8e00ff */
[----:B------:R-:W-:Y:S02]  /*55e0*/  UIMAD.WIDE.U32 UR6, UR57, UR52, URZ ;  /* 0x00000034390672a5 */ /* 0x000fe4000f8e00ff */
[----:B------:R-:W-:Y:S02]  /*55f0*/  UISETP.NE.AND UP0, UPT, UR54, 0x1, UPT ;  /* 0x000000013600788c */ /* 0x000fe4000bf05270 */
[----:B------:R-:W-:Y:S02]  /*5600*/  UIMAD.WIDE.U32 UR8, UR37, UR55, URZ ;  /* 0x00000037250872a5 */ /* 0x000fe4000f8e00ff */
[----:B------:R-:W-:Y:S02]  /*5610*/  UIMAD.WIDE.U32 UR10, UR38, UR52, URZ ;  /* 0x00000034260a72a5 */ /* 0x000fe4000f8e00ff */
[----:B------:R-:W-:Y:S02]  /*5620*/  UISETP.NE.AND UP1, UPT, UR43, 0x1, UPT ;  /* 0x000000012b00788c */ /* 0x000fe4000bf25270 */
[----:B------:R-:W-:Y:S01]  /*5630*/  UISETP.NE.AND UP2, UPT, UR42, 0x1, UPT ;  /* 0x000000012a00788c */ /* 0x000fe2000bf45270 */
[----:B------:R-:W-:Y:S02]  /*5640*/  UMOV UR4, UR5 ;  /* 0x0000000500047c82 */ /* 0x000fe40008000000 */
[----:B--2---:R-:W-:Y:S03]  /*5650*/  USHF.R.U32.HI UR5, URZ, UR12, UR4 ;  /* 0x0000000cff057299 */ /* 0x004fe60008011604 */
[----:B------:R-:W-:Y:S02]  /*5660*/  UMOV UR4, UR7 ;  /* 0x0000000700047c82 */ /* 0x000fe40008000000 */
[----:B------:R-:W-:Y:S02]  /*5670*/  USHF.R.U32.HI UR7, URZ, UR53, UR4 ;  /* 0x00000035ff077299 */ /* 0x000fe40008011604 */
[----:B------:R-:W-:Y:S02]  /*5680*/  USEL UR4, UR56, UR5, !UP0 ;  /* 0x0000000538047287 */ /* 0x000fe4000c000000 */
[----:B------:R-:W-:Y:S01]  /*5690*/  USEL UR7, UR57, UR7, !UP1 ;  /* 0x0000000739077287 */ /* 0x000fe2000c800000 */
[----:B------:R-:W-:Y:S01]  /*56a0*/  UMOV UR5, UR9 ;  /* 0x0000000900057c82 */ /* 0x000fe20008000000 */
[----:B------:R-:W-:Y:S02]  /*56b0*/  UIMAD.WIDE.U32 UR8, UR4, UR40, URZ ;  /* 0x00000028040872a5 */ /* 0x000fe4000f8e00ff */
[----:B------:R-:W-:Y:S03]  /*56c0*/  USHF.R.U32.HI UR6, URZ, UR12, UR5 ;  /* 0x0000000cff067299 */ /* 0x000fe60008011605 */
[----:B------:R-:W-:Y:S01]  /*56d0*/  UMOV UR5, UR11 ;  /* 0x0000000b00057c82 */ /* 0x000fe20008000000 */
[----:B------:R-:W-:Y:S02]  /*56e0*/  UIMAD.WIDE.U32 UR10, UR7, UR40, URZ ;  /* 0x00000028070a72a5 */ /* 0x000fe4000f8e00ff */
[----:B------:R-:W-:Y:S02]  /*56f0*/  USHF.R.U32.HI UR12, URZ, UR53, UR5 ;  /* 0x00000035ff0c7299 */ /* 0x000fe40008011605 */
[----:B------:R-:W-:Y:S01]  /*5700*/  USEL UR6, UR37, UR6, !UP0 ;  /* 0x0000000625067287 */ /* 0x000fe2000c000000 */
[----:B------:R-:W-:Y:S02]  /*5710*/  UMOV UR5, UR9 ;  /* 0x0000000900057c82 */ /* 0x000fe40008000000 */
[----:B------:R-:W-:Y:S01]  /*5720*/  UMOV UR10, UR11 ;  /* 0x0000000b000a7c82 */ /* 0x000fe20008000000 */
[----:B------:R-:W-:Y:S02]  /*5730*/  @UP2 USHF.R.U32.HI UR4, URZ, UR41, UR5 ;  /* 0x00000029ff042299 */ /* 0x000fe40008011605 */
[----:B------:R-:W-:Y:S02]  /*5740*/  @UP2 USHF.R.U32.HI UR7, URZ, UR41, UR10 ;  /* 0x00000029ff072299 */ /* 0x000fe4000801160a */
[----:B------:R-:W-:Y:S02]  /*5750*/  UIMAD UR4, UR42, UR4, URZ ;  /* 0x000000042a0472a4 */ /* 0x000fe4000f8e02ff */
[----:B------:R-:W-:Y:S02]  /*5760*/  UIMAD.WIDE.U32 UR10, UR6, UR40, URZ ;  /* 0x00000028060a72a5 */ /* 0x000fe4000f8e00ff */
[----:B------:R-:W-:Y:S02]  /*5770*/  USEL UR5, UR38, UR12, !UP1 ;  /* 0x0000000c26057287 */ /* 0x000fe4000c800000 */
[----:B------:R-:W-:Y:S02]  /*5780*/  UIMAD UR8, UR42, UR7, URZ ;  /* 0x000000072a0872a4 */ /* 0x000fe4000f8e02ff */
[----:B------:R-:W-:Y:S03]  /*5790*/  UISETP.GE.AND UP0, UPT, UR6, UR4, UPT ;  /* 0x000000040600728c */ /* 0x000fe6000bf06270 */
[----:B------:R-:W-:Y:S01]  /*57a0*/  UMOV UR4, UR11 ;  /* 0x0000000b00047c82 */ /* 0x000fe20008000000 */
[----:B------:R-:W-:Y:S02]  /*57b0*/  UISETP.GE.OR UP0, UPT, UR5, UR8, UP0 ;  /* 0x000000080500728c */ /* 0x000fe40008706670 */
[----:B------:R-:W-:Y:S02]  /*57c0*/  USHF.R.U32.HI UR4, URZ, UR41, UR4 ;  /* 0x00000029ff047299 */ /* 0x000fe40008011604 */
[----:B------:R-:W-:Y:S02]  /*57d0*/  UIMAD.WIDE.U32 UR8, UR5, UR40, URZ ;  /* 0x00000028050872a5 */ /* 0x000fe4000f8e00ff */
[----:B------:R-:W-:Y:S02]  /*57e0*/  USEL UR11, UR6, UR4, !UP2 ;  /* 0x00000004060b7287 */ /* 0x000fe4000d000000 */
[----:B------:R-:W-:Y:S02]  /*57f0*/  UIADD3 UR8, UPT, UPT, -UR5, URZ, URZ ;  /* 0x000000ff05087290 */ /* 0x000fe4000fffe1ff */
[----:B------:R-:W-:Y:S01]  /*5800*/  UIADD3 UR10, UPT, UPT, -UR11, URZ, URZ ;  /* 0x000000ff0b0a7290 */ /* 0x000fe2000fffe1ff */
[----:B------:R-:W-:Y:S01]  /*5810*/  @!UP0 UMOV UR4, UR9 ;  /* 0x0000000900048c82 */ /* 0x000fe20008000000 */
[----:B------:R-:W-:Y:S02]  /*5820*/  UIADD3 UR9, UPT, UPT, -UR6, URZ, URZ ;  /* 0x000000ff06097290 */ /* 0x000fe4000fffe1ff */
[----:B------:R-:W-:Y:S02]  /*5830*/  @!UP0 USHF.R.U32.HI UR4, URZ, UR41, UR4 ;  /* 0x00000029ff048299 */ /* 0x000fe40008011604 */
[----:B------:R-:W-:Y:S02]  /*5840*/  UIMAD UR10, UR42, UR10, UR6 ;  /* 0x0000000a2a0a72a4 */ /* 0x000fe4000f8e0206 */
[----:B------:R-:W-:Y:S04]  /*5850*/  @!UP0 USEL UR4, UR5, UR4, !UP2 ;  /* 0x0000000405048287 */ /* 0x000fe8000d000000 */
[----:B------:R-:W-:Y:S02]  /*5860*/  @!UP0 UIMAD UR10, UR7, UR10, UR4 ;  /* 0x0000000a070a82a4 */ /* 0x000fe4000f8e0204 */
[----:B------:R-:W-:Y:S02]  /*5870*/  @!UP0 UIADD3 UR11, UPT, UPT, UR11, -UR4, URZ ;  /* 0x800000040b0b8290 */ /* 0x000fe4000fffe0ff */
[----:B------:R-:W-:Y:S02]  /*5880*/  UIMAD UR7, UR43, UR8, UR38 ;  /* 0x000000082b0772a4 */ /* 0x000fe4000f8e0226 */
[----:B------:R-:W-:Y:S02]  /*5890*/  @!UP0 UIMAD UR6, UR11, UR42, UR5 ;  /* 0x0000002a0b0682a4 */ /* 0x000fe4000f8e0205 */
[----:B------:R-:W-:Y:S01]  /*58a0*/  UIMAD UR4, UR54, UR9, UR37 ;  /* 0x00000009360472a4 */ /* 0x000fe2000f8e0225 */
[----:B------:R-:W-:Y:S02]  /*58b0*/  @!UP0 UMOV UR5, UR10 ;  /* 0x0000000a00058c82 */ /* 0x000fe40008000000 */
[----:B------:R-:W-:Y:S02]  /*58c0*/  UIMAD UR38, UR5, UR43, UR7 ;  /* 0x0000002b052672a4 */ /* 0x000fe4000f8e0207 */
[----:B------:R-:W-:Y:S11]  /*58d0*/  UIMAD UR37, UR6, UR54, UR4 ;  /* 0x00000036062572a4 */ /* 0x000ff6000f8e0204 */
[----:B------:R-:W-:Y:S01]  /*58e0*/  @!UPT UIADD3 URZ, UPT, UPT, URZ, URZ, URZ ;  /* 0x000000fffffff290 */ /* 0x000fe2000fffe0ff */
.L_x_99:
[----:B------:R-:W-:Y:S01]  /*58f0*/  UISETP.NE.AND UP0, UPT, UR39, 0x1, UPT ;  /* 0x000000012700788c */ /* 0x000fe2000bf05270 */
[----:B------:R-:W-:Y:S01]  /*5900*/  IADD3 R162, PT, PT, R162, 0x1, RZ ;  /* 0x00000001a2a27810 */ /* 0x000fe20007ffe0ff */
[----:B------:R-:W-:Y:S02]  /*5910*/  USHF.L.U32 UR50, UR16, 0x7, URZ ;  /* 0x0000000710327899 */ /* 0x000fe400080006ff */
[----:B------:R-:W-:Y:S07]  /*5920*/  USHF.L.U32 UR49, UR20, 0x7, URZ ;  /* 0x0000000714317899 */ /* 0x000fee00080006ff */
[----:B------:R-:W2:Y:S01]  /*5930*/  @!UP0 LDCU.128 UR12, c[0x0][0xb10] ;  /* 0x00016200ff0c87ac */ /* 0x000ea20008000c00 */
[----:B------:R-:W3:Y:S01]  /*5940*/  @!UP0 LDCU UR5, c[0x0][0xb0c] ;  /* 0x00016180ff0587ac */ /* 0x000ee20008000800 */
[----:B------:R-:W4:Y:S01]  /*5950*/  @!UP0 LDCU UR10, c[0x0][0xb20] ;  /* 0x00016400ff0a87ac */ /* 0x000f220008000800 */
[----:B--2---:R-:W-:Y:S02]  /*5960*/  UIMAD.WIDE.U32 UR8, UR38, UR12, URZ ;  /* 0x0000000c260872a5 */ /* 0x004fe4000f8e00ff */
[----:B------:R-:W-:Y:S02]  /*5970*/  UIMAD.WIDE.U32 UR6, UR37, UR15, URZ ;  /* 0x0000000f250672a5 */ /* 0x000fe4000f8e00ff */
[----:B------:R-:W-:Y:S03]  /*5980*/  @!UP0 UISETP.NE.AND UP1, UPT, UR14, 0x1, UPT ;  /* 0x000000010e00888c */ /* 0x000fe6000bf25270 */
[----:B------:R-:W-:Y:S01]  /*5990*/  @!UP0 UMOV UR4, UR9 ;  /* 0x0000000900048c82 */ /* 0x000fe20008000000 */
[----:B---3--:R-:W-:Y:S02]  /*59a0*/  @!UP0 UISETP.NE.AND UP2, UPT, UR5, 0x1, UPT ;  /* 0x000000010500888c */ /* 0x008fe4000bf45270 */
[----:B------:R-:W-:Y:S01]  /*59b0*/  @!UP0 USHF.R.U32.HI UR4, URZ, UR13, UR4 ;  /* 0x0000000dff048299 */ /* 0x000fe20008011604 */
[----:B------:R-:W-:Y:S02]  /*59c0*/  @!UP0 UMOV UR6, UR7 ;  /* 0x0000000700068c82 */ /* 0x000fe40008000000 */
[----:B----4-:R-:W-:Y:S02]  /*59d0*/  @!UP0 USHF.R.U32.HI UR6, URZ, UR10, UR6 ;  /* 0x0000000aff068299 */ /* 0x010fe40008011606 */
[----:B------:R-:W-:Y:S02]  /*59e0*/  @!UP0 USEL UR7, UR38, UR4, !UP2 ;  /* 0x0000000426078287 */ /* 0x000fe4000d000000 */
[----:B------:R-:W-:Y:S04]  /*59f0*/  @!UP0 USEL UR6, UR37, UR6, !UP1 ;  /* 0x0000000625068287 */ /* 0x000fe8000c800000 */
[----:B------:R-:W-:Y:S02]  /*5a00*/  @!UP0 UIADD3 UR4, UPT, UPT, -UR7, UR6, URZ ;  /* 0x0000000607048290 */ /* 0x000fe4000fffe1ff */
[----:B------:R-:W-:Y:S02]  /*5a10*/  @!UP0 UIADD3 UR6, UPT, UPT, UR7, -UR6, URZ ;  /* 0x8000000607068290 */ /* 0x000fe4000fffe0ff */
[----:B------:R-:W-:Y:S02]  /*5a20*/  @!UP0 UIMAD UR38, UR4, UR5, UR38 ;  /* 0x00000005042682a4 */ /* 0x000fe4000f8e0226 */
[----:B------:R-:W-:Y:S02]  /*5a30*/  @!UP0 UIMAD UR37, UR6, UR14, UR37 ;  /* 0x0000000e062582a4 */ /* 0x000fe4000f8e0225 */
[----:B------:R-:W-:Y:S09]  /*5a40*/  ULOP3.LUT UP0, URZ, UR63, 0x1b0, URZ, 0xc0, !UPT ;  /* 0x000001b03fff7892 */ /* 0x000ff2000f80c0ff */
[----:B------:R-:W-:Y:S05]  /*5a50*/  BRA.U !UP0, `(.L_x_100) ;  /* 0x0000000108407547 */ /* 0x000fea000b800000 */
[----:B------:R-:W2:Y:S01]  /*5a60*/  LDCU.64 UR8, c[0x4][0x80] ;  /* 0x01001000ff0877ac */ /* 0x000ea20008000a00 */
[----:B------:R-:W-:Y:S01]  /*5a70*/  MOV R3, 0x0 ;  /* 0x0000000000037802 */ /* 0x000fe20000000f00 */
[----:B------:R-:W-:Y:S02]  /*5a80*/  HFMA2 R12, -RZ, RZ, 0, 5.9604644775390625e-08 ;  /* 0x00000001ff0c7431 */ /* 0x000fe400000001ff */
[----:B------:R-:W-:Y:S02]  /*5a90*/  IMAD.MOV.U32 R8, RZ, RZ, 0x70 ;  /* 0x00000070ff087424 */ /* 0x000fe400078e00ff */
[----:B------:R-:W-:Y:S01]  /*5aa0*/  IMAD.MOV.U32 R13, RZ, RZ, RZ ;  /* 0x000000ffff0d7224 */ /* 0x000fe200078e00ff */
[----:B------:R-:W3:Y:S01]  /*5ab0*/  LDCU.64 UR6, c[0x4][0x88] ;  /* 0x01001100ff0677ac */ /* 0x000ee20008000a00 */
[----:B------:R-:W4:Y:S01]  /*5ac0*/  LDC.64 R2, c[0x4][R3] ;  /* 0x0100000003027b82 */ /* 0x000f220000000a00 */
[----:B------:R-:W1:Y:S01]  /*5ad0*/  LDCU.64 UR4, c[0x4][0x8] ;  /* 0x01000100ff0477ac */ /* 0x000e620008000a00 */
[----:B--2---:R-:W-:Y:S01]  /*5ae0*/  MOV R5, UR9 ;  /* 0x0000000900057c02 */ /* 0x004fe20008000f00 */
[----:B------:R-:W-:Y:S01]  /*5af0*/  IMAD.U32 R4, RZ, RZ, UR8 ;  /* 0x00000008ff047e24 */ /* 0x000fe2000f8e00ff */
[----:B---3--:R-:W-:Y:S01]  /*5b00*/  MOV R7, UR7 ;  /* 0x0000000700077c02 */ /* 0x008fe20008000f00 */
[----:B------:R-:W-:Y:S01]  /*5b10*/  IMAD.U32 R6, RZ, RZ, UR6 ;  /* 0x00000006ff067e24 */ /* 0x000fe2000f8e00ff */
[----:B-1----:R-:W-:Y:S01]  /*5b20*/  MOV R11, UR5 ;  /* 0x00000005000b7c02 */ /* 0x002fe20008000f00 */
[----:B------:R-:W-:Y:S02]  /*5b30*/  IMAD.U32 R10, RZ, RZ, UR4 ;  /* 0x00000004ff0a7e24 */ /* 0x000fe4000f8e00ff */
[----:B------:R-:W-:Y:S07]  /*5b40*/  LEPC R20, `(.L_x_100) ;  /* 0x000000001014794e */ /* 0x000fee0000000000 */
[----:B----45:R-:W-:Y:S05]  /*5b50*/  CALL.ABS.NOINC R2 ;  /* 0x0000000002007343 */ /* 0x030fea0003c00000 */
.L_x_100:
[----:B------:R-:W-:Y:S01]  /*5b60*/  LOP3.LUT P0, RZ, R177, 0x1b0, RZ, 0xc0, !PT ;  /* 0x000001b0b1ff7812 */ /* 0x000fe2000780c0ff */
[----:B------:R-:W-:Y:S11]  /*5b70*/  BSSY.RECONVERGENT B6, `(.L_x_101) ;  /* 0x0000013000067945 */ /* 0x000ff60003800200 */
[----:B------:R-:W-:Y:S01]  /*5b80*/  @!UPT UIADD3 URZ, UPT, UPT, URZ, URZ, URZ ;  /* 0x000000fffffff290 */ /* 0x000fe2000fffe0ff */
[----:B------:R-:W-:Y:S05]  /*5b90*/  @!P0 BRA `(.L_x_102) ;  /* 0x0000000000408947 */ /* 0x000fea0003800000 */
        /* <DEDUP_REMOVED lines=16> */
.L_x_102:
[----:B------:R-:W-:Y:S05]  /*5ca0*/  BSYNC.RECONVERGENT B6 ;  /* 0x0000000000067941 */ /* 0x000fea0003800200 */
.L_x_101:
[----:B------:R-:W-:Y:S01]  /*5cb0*/  R2UR UR4, R160 ;  /* 0x00000000a00472ca */ /* 0x000fe200000e0000 */
[----:B------:R-:W-:Y:S01]  /*5cc0*/  UISETP.NE.U32.AND UP0, UPT, UR60, URZ, UPT ;  /* 0x000000ff3c00728c */ /* 0x000fe2000bf05070 */
[----:B------:R-:W-:Y:S02]  /*5cd0*/  ISETP.NE.U32.AND P4, PT, R156, RZ, PT ;  /* 0x000000ff9c00720c */ /* 0x000fe40003f85070 */
[----:B------:R-:W-:Y:S01]  /*5ce0*/  ISETP.NE.U32.AND P2, PT, RZ, UR46, PT ;  /* 0x0000002eff007c0c */ /* 0x000fe2000bf45070 */
[----:B------:R-:W-:Y:S01]  /*5cf0*/  UISETP.NE.AND.EX UP1, UPT, UR61, URZ, UPT, UP0 ;  /* 0x000000ff3d00728c */ /* 0x000fe2000bf25300 */
[----:B------:R-:W-:Y:S01]  /*5d00*/  ISETP.NE.AND.EX P4, PT, R157, RZ, PT, P4 ;  /* 0x000000ff9d00720c */ /* 0x000fe20003f85340 */
[----:B------:R-:W-:Y:S01]  /*5d10*/  UPLOP3.LUT UP0, UPT, UPT, UPT, UPT, 0x40, 0x4 ;  /* 0x000000000004789c */ /* 0x000fe20003f0e870 */
[----:B------:R-:W-:Y:S05]  /*5d20*/  ISETP.NE.AND.EX P2, PT, RZ, UR47, PT, P2 ;  /* 0x0000002fff007c0c */ /* 0x000fea000bf45320 */
[----:B------:R-:W-:Y:S06]  /*5d30*/  UISETP.NE.AND UP2, UPT, UR4, URZ, UPT ;  /* 0x000000ff0400728c */ /* 0x000fec000bf45270 */
[----:B------:R-:W-:Y:S05]  /*5d40*/  PLOP3.LUT P1, PT, PT, PT, UP2, 0x80, 0x8 ;  /* 0x000000000008781c */ /* 0x000fea0003f2f028 */
[----:B------:R-:W-:Y:S06]  /*5d50*/  @UP2 UPLOP3.LUT UP0, UPT, UPT, UPT, UP1, 0x80, 0x8 ;  /* 0x000000000008289c */ /* 0x000fec0003f0f010 */
[----:B------:R-:W-:Y:S01]  /*5d60*/  PLOP3.LUT P0, PT, PT, PT, UP0, 0x80, 0x8 ;  /* 0x000000000008781c */ /* 0x000fe20003f0f008 */
[----:B------:R-:W-:Y:S01]  /*5d70*/  @!UPT UIADD3 URZ, UPT, UPT, URZ, URZ, URZ ;  /* 0x000000fffffff290 */ /* 0x000fe2000fffe0ff */
[----:B------:R-:W-:Y:S11]  /*5d80*/  BRA.U !UP1, `(.L_x_103) ;  /* 0x00000001093c7547 */ /* 0x000ff6000b800000 */
[----:B------:R-:W-:Y:S01]  /*5d90*/  UISETP.NE.U32.AND UP0, UPT, UR46, URZ, UPT ;  /* 0x000000ff2e00728c */ /* 0x000fe2000bf05070 */
[----:B-1----:R-:W-:Y:S01]  /*5da0*/  HFMA2 R0, -RZ, RZ, 0, 5.9604644775390625e-08 ;  /* 0x00000001ff007431 */ /* 0x002fe200000001ff */
[----:B------:R-:W1:Y:S01]  /*5db0*/  LDCU.64 UR8, c[0x0][0x358] ;  /* 0x00006b00ff0877ac */ /* 0x000e620008000a00 */
[----:B------:R-:W-:Y:S01]  /*5dc0*/  IMAD.MOV.U32 R158, RZ, RZ, 0x1 ;  /* 0x00000001ff9e7424 */ /* 0x000fe200078e00ff */
[----:B------:R-:W-:Y:S06]  /*5dd0*/  UISETP.NE.AND.EX UP0, UPT, UR47, URZ, UPT, UP0 ;  /* 0x000000ff2f00728c */ /* 0x000fec000bf05300 */
[----:B------:R-:W-:Y:S05]  /*5de0*/  PLOP3.LUT P3, PT, PT, PT, UP0, 0x80, 0x8 ;  /* 0x000000000008781c */ /* 0x000fea0003f6f008 */
[----:B------:R-:W2:Y:S01]  /*5df0*/  @UP0 LDCU.64 UR4, c[0x0][0x888] ;  /* 0x00011100ff0407ac */ /* 0x000ea20008000a00 */
[----:B------:R-:W-:Y:S07]  /*5e00*/  @UP0 UIMAD UR6, UR36, UR60, URZ ;  /* 0x0000003c240602a4 */ /* 0x000fee000f8e02ff */
[----:B------:R-:W-:Y:S01]  /*5e10*/  @!P3 PRMT R158, R0, 0x7610, R158 ;  /* 0x00007610009eb816 */ /* 0x000fe2000000009e */
[----:B--2---:R-:W-:Y:S06]  /*5e20*/  @UP0 UIMAD.WIDE UR4, UR6, 0x4, UR4 ;  /* 0x00000004060408a5 */ /* 0x004fec000f8e0204 */
[----:B------:R-:W-:Y:S01]  /*5e30*/  IMAD.U32 R2, RZ, RZ, UR4 ;  /* 0x00000004ff027e24 */ /* 0x000fe2000f8e00ff */
[----:B------:R-:W-:Y:S04]  /*5e40*/  MOV R3, UR5 ;  /* 0x0000000500037c02 */ /* 0x000fe80008000f00 */
[----:B------:R-:W2:Y:S01]  /*5e50*/  @!UP0 LDCU UR4, c[0x0][0x880] ;  /* 0x00011000ff0487ac */ /* 0x000ea20008000800 */
[----:B-1---5:R3:W5:Y:S02]  /*5e60*/  @P3 LDG.E R73, desc[UR8][R2.64] ;  /* 0x0000000802493981 */ /* 0x022764000c1e1900 */
[----:B--23--:R-:W-:Y:S02]  /*5e70*/  @!P3 IMAD.U32 R73, RZ, RZ, UR4 ;  /* 0x00000004ff49be24 */ /* 0x00cfe4000f8e00ff */
.L_x_103:
[----:B------:R-:W-:Y:S05]  /*5e80*/  @!P4 BRA `(.L_x_104) ;  /* 0x000000000024c947 */ /* 0x000fea0003800000 */
[----:B------:R-:W-:Y:S01]  /*5e90*/  ISETP.NE.U32.AND P3, PT, R138, RZ, PT ;  /* 0x000000ff8a00720c */ /* 0x000fe20003f65070 */
[----:B------:R-:W2:Y:S03]  /*5ea0*/  LDCU.64 UR4, c[0x0][0x358] ;  /* 0x00006b00ff0477ac */ /* 0x000ea60008000a00 */
[----:B------:R-:W-:Y:S11]  /*5eb0*/  ISETP.NE.AND.EX P3, PT, R139, RZ, PT, P3 ;  /* 0x000000ff8b00720c */ /* 0x000ff60003f65330 */
[----:B------:R-:W-:Y:S02]  /*5ec0*/  @!UPT UIADD3 URZ, UPT, UPT, URZ, URZ, URZ ;  /* 0x000000fffffff290 */ /* 0x000fe4000fffe0ff */
[----:B------:R-:W3:Y:S01]  /*5ed0*/  @P3 LDC.64 R2, c[0x0][0x8a8] ;  /* 0x00022a00ff023b82 */ /* 0x000ee20000000a00 */
[----:B-1----:R-:W-:Y:S04]  /*5ee0*/  @P3 IMAD R0, R156, UR36, RZ ;  /* 0x000000249c003c24 */ /* 0x002fe8000f8e02ff */
[----:B---3--:R-:W-:Y:S05]  /*5ef0*/  @P3 IMAD.WIDE R2, R0, 0x4, R2 ;  /* 0x0000000400023825 */ /* 0x008fea00078e0202 */
[----:B--2--5:R2:W5:Y:S02]  /*5f00*/  @P3 LDG.E R70, desc[UR4][R2.64] ;  /* 0x0000000402463981 */ /* 0x024564000c1e1900 */
[----:B--2---:R-:W3:Y:S02]  /*5f10*/  @!P3 LDC R70, c[0x0][0x8a0] ;  /* 0x00022800ff46bb82 */ /* 0x004ee40000000800 */
.L_x_104:
[----:B-----5:R-:W-:Y:S01]  /*5f20*/  FSETP.NEU.AND P4, PT, R73, RZ, PT ;  /* 0x000000ff4900720b */ /* 0x020fe20003f8d000 */
[----:B------:R-:W-:Y:S01]  /*5f30*/  BSSY B1, `(.L_x_105) ;  /* 0x0000047000017945 */ /* 0x000fe20003800000 */
[----:B------:R-:W-:Y:S01]  /*5f40*/  SEL R5, RZ, 0xffffffff, P2 ;  /* 0xffffffffff057807 */ /* 0x000fe20001000000 */
[----:B------:R-:W-:Y:S01]  /*5f50*/  IMAD.MOV.U32 R186, RZ, RZ, 0x1 ;  /* 0x00000001ffba7424 */ /* 0x000fe200078e00ff */
[----:B------:R-:W-:Y:S01]  /*5f60*/  LOP3.LUT P3, RZ, R158, 0xff, RZ, 0xc0, !PT ;  /* 0x000000ff9eff7812 */ /* 0x000fe2000786c0ff */
[----:B------:R-:W-:Y:S01]  /*5f70*/  IMAD R71, R68, 0x80, R69 ;  /* 0x0000008044477824 */ /* 0x000fe200078e0245 */
[----:B-1----:R-:W-:Y:S02]  /*5f80*/  @P1 SEL R0, RZ, 0xffffffff, P4 ;  /* 0xffffffffff001807 */ /* 0x002fe40002000000 */
[----:B------:R-:W-:Y:S02]  /*5f90*/  CS2R R154, SRZ ;  /* 0x00000000009a7805 */ /* 0x000fe4000001ff00 */
[----:B------:R-:W-:Y:S02]  /*5fa0*/  LEA R3, R166, UR44, 0x3 ;  /* 0x0000002ca6037c11 */ /* 0x000fe4000f8e18ff */
[----:B------:R-:W-:Y:S02]  /*5fb0*/  CS2R R152, SRZ ;  /* 0x0000000000987805 */ /* 0x000fe4000001ff00 */
[----:B------:R-:W-:Y:S02]  /*5fc0*/  @P0 SEL R0, R5, R0, !P3 ;  /* 0x0000000005000207 */ /* 0x000fe40005800000 */
[----:B------:R-:W-:Y:S02]  /*5fd0*/  CS2R R150, SRZ ;  /* 0x0000000000967805 */ /* 0x000fe4000001ff00 */
[----:B------:R-:W-:Y:S02]  /*5fe0*/  LEA R161, R68, UR44, 0x3 ;  /* 0x0000002c44a17c11 */ /* 0x000fe4000f8e18ff */
[----:B------:R-:W-:Y:S02]  /*5ff0*/  CS2R R148, SRZ ;  /* 0x0000000000947805 */ /* 0x000fe4000001ff00 */
[----:B------:R-:W-:Y:S02]  /*6000*/  @P1 LOP3.LUT R0, R0, 0x1, RZ, 0xc0, !PT ;  /* 0x0000000100001812 */ /* 0x000fe400078ec0ff */
[----:B------:R-:W-:Y:S02]  /*6010*/  CS2R R146, SRZ ;  /* 0x0000000000927805 */ /* 0x000fe4000001ff00 */
[----:B------:R-:W-:Y:S02]  /*6020*/  SHF.L.U32 R4, R168, 0x1f, RZ ;  /* 0x0000001fa8047819 */ /* 0x000fe400000006ff */
[----:B------:R-:W-:Y:S02]  /*6030*/  CS2R R144, SRZ ;  /* 0x0000000000907805 */ /* 0x000fe4000001ff00 */
[----:B------:R-:W-:Y:S02]  /*6040*/  ISETP.NE.U32.OR P6, PT, R0, 0x1, !P1 ;  /* 0x000000010000780c */ /* 0x000fe40004fc5470 */
[----:B------:R-:W-:Y:S02]  /*6050*/  CS2R R142, SRZ ;  /* 0x00000000008e7805 */ /* 0x000fe4000001ff00 */
[----:B------:R-:W-:Y:S02]  /*6060*/  PLOP3.LUT P2, PT, PT, PT, UP1, 0x80, 0x8 ;  /* 0x000000000008781c */ /* 0x000fe40003f4f018 */
[----:B------:R-:W-:Y:S02]  /*6070*/  CS2R R140, SRZ ;  /* 0x00000000008c7805 */ /* 0x000fe4000001ff00 */
[----:B------:R-:W-:Y:S02]  /*6080*/  SEL R0, RZ, 0xffffffff, P4 ;  /* 0xffffffffff007807 */ /* 0x000fe40002000000 */
[----:B------:R-:W-:Y:S03]  /*6090*/  P2R R172, PR, RZ, 0x40 ;  /* 0x00000040ffac7803 */ /* 0x000fe60000000000 */
[----:B------:R-:W-:Y:S04]  /*60a0*/  @P6 SHF.L.U32 R2, R165, 0x1f, RZ ;  /* 0x0000001fa5026819 */ /* 0x000fe800000006ff */
[----:B------:R-:W-:Y:S01]  /*60b0*/  @P2 SEL R0, R5, R0, !P3 ;  /* 0x0000000005002207 */ /* 0x000fe20005800000 */
[----:B------:R-:W1:Y:S03]  /*60c0*/  @P6 SYNCS.PHASECHK.TRANS64.TRYWAIT P1, [R3+URZ+0x50], R2 ;  /* 0x00005002030065a7 */ /* 0x000e6600080211ff */
[----:B------:R-:W-:Y:S04]  /*60d0*/  LOP3.LUT R0, R0, 0x1, RZ, 0xc0, !PT ;  /* 0x0000000100007812 */ /* 0x000fe800078ec0ff */
[----:B------:R-:W-:Y:S04]  /*60e0*/  ISETP.NE.U32.AND P5, PT, R0, 0x1, PT ;  /* 0x000000010000780c */ /* 0x000fe80003fa5070 */
[----:B------:R-:W-:Y:S01]  /*60f0*/  P2R R187, PR, RZ, 0x20 ;  /* 0x00000020ffbb7803 */ /* 0x000fe20000000000 */
[----:B------:R2:W4:Y:S01]  /*6100*/  SYNCS.PHASECHK.TRANS64.TRYWAIT P0, [R161+URZ+0xa0], R4 ;  /* 0x0000a004a10075a7 */ /* 0x00052200080011ff */
[----:B-1----:R-:W-:Y:S01]  /*6110*/  @P6 SEL R186, RZ, 0x1, !P1 ;  /* 0x00000001ffba6807 */ /* 0x002fe20004800000 */
[----:B--2---:R-:W-:Y:S06]  /*6120*/  @!P6 BRA `(.L_x_106) ;  /* 0x00000000009ce947 */ /* 0x004fec0003800000 */
[----:B------:R-:W-:Y:S01]  /*6130*/  @P5 IMAD R7, R166, 0x2000, R171 ;  /* 0x00002000a6075824 */ /* 0x000fe200078e02ab */
[----:B------:R-:W1:Y:S01]  /*6140*/  S2R R0, SR_CgaCtaId ;  /* 0x0000000000007919 */ /* 0x000e620000008800 */
[----:B------:R-:W-:Y:S01]  /*6150*/  ISETP.NE.AND P1, PT, R186, RZ, PT ;  /* 0x000000ffba00720c */ /* 0x000fe20003f25270 */
[----:B------:R-:W-:Y:S01]  /*6160*/  BSSY B0, `(.L_x_107) ;  /* 0x0000010000007945 */ /* 0x000fe20003800000 */
[--C-:B------:R-:W-:Y:S01]  /*6170*/  @P5 IMAD R8, R176, -0x10, R7.reuse ;  /* 0xfffffff0b0085824 */ /* 0x100fe200078e0207 */
[----:B------:R-:W-:Y:S01]  /*6180*/  CS2R R142, SRZ ;  /* 0x00000000008e7805 */ /* 0x000fe2000001ff00 */
[----:B------:R-:W-:Y:S01]  /*6190*/  @P5 IMAD R6, R170, -0x10, R7 ;  /* 0xfffffff0aa065824 */ /* 0x000fe200078e0207 */
[----:B------:R-:W-:Y:S01]  /*61a0*/  CS2R R140, SRZ ;  /* 0x00000000008c7805 */ /* 0x000fe2000001ff00 */
[----:B------:R-:W-:Y:S01]  /*61b0*/  @P5 IMAD R5, R169, 0x10, R8 ;  /* 0x00000010a9055824 */ /* 0x000fe200078e0208 */
[----:B------:R-:W-:Y:S02]  /*61c0*/  CS2R R150, SRZ ;  /* 0x0000000000967805 */ /* 0x000fe4000001ff00 */
[----:B------:R-:W-:Y:S02]  /*61d0*/  CS2R R148, SRZ ;  /* 0x0000000000947805 */ /* 0x000fe4000001ff00 */
[----:B------:R-:W-:Y:S02]  /*61e0*/  CS2R R146, SRZ ;  /* 0x0000000000927805 */ /* 0x000fe4000001ff00 */
[----:B------:R-:W-:Y:S02]  /*61f0*/  CS2R R144, SRZ ;  /* 0x0000000000907805 */ /* 0x000fe4000001ff00 */
[----:B------:R-:W-:Y:S02]  /*6200*/  CS2R R154, SRZ ;  /* 0x00000000009a7805 */ /* 0x000fe4000001ff00 */
[----:B------:R-:W-:Y:S01]  /*6210*/  CS2R R152, SRZ ;  /* 0x0000000000987805 */ /* 0x000fe2000001ff00 */
[----:B------:R-:W-:Y:S06]  /*6220*/  @P1 BRA `(.L_x_108) ;  /* 0x00000000000c1947 */ /* 0x000fec0003800000 */
[----:B------:R-:W-:Y:S04]  /*6230*/  SHF.L.U32 R2, R165, 0x1f, RZ ;  /* 0x0000001fa5027819 */ /* 0x000fe800000006ff */
[----:B------:R-:W2:Y:S02]  /*6240*/  SYNCS.PHASECHK.TRANS64.TRYWAIT P1, [R3+URZ+0x50], R2 ;  /* 0x00005002030075a7 */ /* 0x000ea400080211ff */
[----:B--2---:R-:W-:Y:S05]  /*6250*/  @!P1 BRA `(.L_x_109) ;  /* 0x0000003400889947 */ /* 0x004fea0003800000 */
.L_x_108:
[----:B------:R-:W-:Y:S05]  /*6260*/  BSYNC B0 ;  /* 0x0000000000007941 */ /* 0x000fea0003800000 */
.L_x_107:
[----:B------:R-:W-:Y:S01]  /*6270*/  ISETP.NE.AND P1, PT, R187, RZ, PT ;  /* 0x000000ffbb00720c */ /* 0x000fe20003f25270 */
[----:B--2---:R-:W-:Y:S02]  /*6280*/  VIADD R3, R3, 0x60 ;  /* 0x0000006003037836 */ /* 0x004fe40000000000 */
[----:B------:R-:W-:Y:S03]  /*6290*/  VIADD R166, R166, 0x1 ;  /* 0x00000001a6a67836 */ /* 0x000fe60000000000 */
[----:B-1----:R-:W-:Y:S07]  /*62a0*/  PRMT R0, R0, 0x654, R3 ;  /* 0x0000065400007816 */ /* 0x002fee0000000003 */
[----:B------:R1:W2:Y:S04]  /*62b0*/  @P1 LDS.128 R140, [R7] ;  /* 0x00000000078c1984 */ /* 0x0002a80000000c00 */
[----:B------:R1:W1:Y:S04]  /*62c0*/  @P1 LDS.128 R148, [R6+0x20] ;  /* 0x0000200006941984 */ /* 0x0002680000000c00 */
[----:B------:R1:W1:Y:S04]  /*62d0*/  @P1 LDS.128 R144, [R8+0x10] ;  /* 0x0000100008901984 */ /* 0x0002680000000c00 */
[----:B------:R1:W1:Y:S01]  /*62e0*/  @P1 LDS.128 R152, [R5+0x10] ;  /* 0x0000100005981984 */ /* 0x0002620000000c00 */
[C---:B------:R-:W-:Y:S01]  /*62f0*/  ISETP.NE.AND P1, PT, R166.reuse, 0x2, PT ;  /* 0x00000002a600780c */ /* 0x040fe20003f25270 */
[----:B------:R-:W-:Y:S01]  /*6300*/  @!PT LDS RZ, [RZ] ;  /* 0x00000000fffff984 */ /* 0x000fe20000000800 */
[----:B------:R-:W-:Y:S01]  /*6310*/  @!PT LDS RZ, [RZ] ;  /* 0x00000000fffff984 */ /* 0x000fe20000000800 */
[----:B------:R-:W-:Y:S01]  /*6320*/  @!PT LDS RZ, [RZ] ;  /* 0x00000000fffff984 */ /* 0x000fe20000000800 */
[----:B------:R-:W-:Y:S01]  /*6330*/  @!PT LDS RZ, [RZ] ;  /* 0x00000000fffff984 */ /* 0x000fe20000000800 */
[----:B------:R5:W-:Y:S06]  /*6340*/  MEMBAR.ALL.CTA ;  /* 0x0000000000007992 */ /* 0x000bec0000008000 */
[----:B-----5:R-:W5:Y:S01]  /*6350*/  FENCE.VIEW.ASYNC.S ;  /* 0x00000000000073c6 */ /* 0x020f620000000000 */
[----:B------:R-:W-:Y:S01]  /*6360*/  SEL R166, R166, RZ, P1 ;  /* 0x000000ffa6a67207 */ /* 0x000fe20000800000 */
[----:B-----5:R5:W-:Y:S02]  /*6370*/  SYNCS.ARRIVE.TRANS64.RED.A1T0 RZ, [R0+URZ], RZ ;  /* 0x000000ff00ff79a7 */ /* 0x020be400081004ff */
[----:B-----5:R-:W-:Y:S04]  /*6380*/  SEL R0, RZ, 0x1, P1 ;  /* 0x00000001ff007807 */ /* 0x020fe80000800000 */
[----:B--2---:R-:W-:Y:S02]  /*6390*/  LOP3.LUT R165, R165, R0, RZ, 0x3c, !PT ;  /* 0x00000000a5a57212 */ /* 0x004fe400078e3cff */
.L_x_106:
[----:B------:R-:W-:Y:S05]  /*63a0*/  BSYNC B1 ;  /* 0x0000000000017941 */ /* 0x000fea0003800000 */
.L_x_105:
[----:B------:R-:W-:Y:S04]  /*63b0*/  SHF.R.U32.HI R0, RZ, 0x15, R71 ;  /* 0x00000015ff007819 */ /* 0x000fe80000011647 */
[----:B------:R-:W-:Y:S01]  /*63c0*/  LOP3.LUT P1, RZ, R0, 0x3, R159, 0x48, !PT ;  /* 0x0000000300ff7812 */ /* 0x000fe2000782489f */
[----:B------:R-:W-:Y:S01]  /*63d0*/  @!UPT UIADD3 URZ, UPT, UPT, URZ, URZ, URZ ;  /* 0x000000fffffff290 */ /* 0x000fe2000fffe0ff */
[----:B----4-:R-:W-:Y:S11]  /*63e0*/  @P0 BRA `(.L_x_110) ;  /* 0x0000000000080947 */ /* 0x010ff60003800000 */
[----:B------:R-:W2:Y:S02]  /*63f0*/  SYNCS.PHASECHK.TRANS64.TRYWAIT P0, [R161+URZ+0xa0], R4 ;  /* 0x0000a004a10075a7 */ /* 0x000ea400080011ff */
[----:B--2---:R-:W-:Y:S05]  /*6400*/  @!P0 BRA `(.L_x_111) ;  /* 0x0000003400308947 */ /* 0x004fea0003800000 */
.L_x_110:
[----:B------:R-:W-:Y:S04]  /*6410*/  BSSY.RECONVERGENT B6, `(.L_x_112) ;  /* 0x0000012000067945 */ /* 0x000fe80003800200 */
[----:B------:R-:W-:Y:S05]  /*6420*/  @!P1 BRA `(.L_x_113) ;  /* 0x0000000000409947 */ /* 0x000fea0003800000 */
[----:B------:R-:W4:Y:S01]  /*6430*/  LDCU.64 UR8, c[0x4][0x70] ;  /* 0x01000e00ff0877ac */ /* 0x000f220008000a00 */
[----:B------:R-:W-:Y:S01]  /*6440*/  MOV R3, 0x0 ;  /* 0x0000000000037802 */ /* 0x000fe20000000f00 */
[----:B------:R-:W-:Y:S02]  /*6450*/  HFMA2 R12, -RZ, RZ, 0, 5.9604644775390625e-08 ;  /* 0x00000001ff0c7431 */ /* 0x000fe400000001ff */
[----:B-1----:R-:W-:Y:S02]  /*6460*/  IMAD.MOV.U32 R8, RZ, RZ, 0x192 ;  /* 0x00000192ff087424 */ /* 0x002fe400078e00ff */
[----:B------:R-:W-:Y:S01]  /*6470*/  IMAD.MOV.U32 R13, RZ, RZ, RZ ;  /* 0x000000ffff0d7224 */ /* 0x000fe200078e00ff */
[----:B------:R-:W1:Y:S01]  /*6480*/  LDCU.64 UR6, c[0x4][0x78] ;  /* 0x01000f00ff0677ac */ /* 0x000e620008000a00 */
[----:B------:R-:W3:Y:S01]  /*6490*/  LDC.64 R2, c[0x4][R3] ;  /* 0x0100000003027b82 */ /* 0x000ee20000000a00 */
[----:B------:R-:W5:Y:S01]  /*64a0*/  LDCU.64 UR4, c[0x4][0x10] ;  /* 0x01000200ff0477ac */ /* 0x000f620008000a00 */
[----:B----4-:R-:W-:Y:S01]  /*64b0*/  MOV R5, UR9 ;  /* 0x0000000900057c02 */ /* 0x010fe20008000f00 */
[----:B--2---:R-:W-:Y:S01]  /*64c0*/  IMAD.U32 R4, RZ, RZ, UR8 ;  /* 0x00000008ff047e24 */ /* 0x004fe2000f8e00ff */
[----:B-1----:R-:W-:Y:S01]  /*64d0*/  MOV R7, UR7 ;  /* 0x0000000700077c02 */ /* 0x002fe20008000f00 */
[----:B------:R-:W-:Y:S01]  /*64e0*/  IMAD.U32 R6, RZ, RZ, UR6 ;  /* 0x00000006ff067e24 */ /* 0x000fe2000f8e00ff */
[----:B-----5:R-:W-:Y:S01]  /*64f0*/  MOV R11, UR5 ;  /* 0x00000005000b7c02 */ /* 0x020fe20008000f00 */
[----:B------:R-:W-:Y:S02]  /*6500*/  IMAD.U32 R10, RZ, RZ, UR4 ;  /* 0x00000004ff0a7e24 */ /* 0x000fe4000f8e00ff */
[----:B------:R-:W-:Y:S07]  /*6510*/  LEPC R20, `(.L_x_113) ;  /* 0x000000001014794e */ /* 0x000fee0000000000 */
[----:B---3--:R-:W-:Y:S05]  /*6520*/  CALL.ABS.NOINC R2 ;  /* 0x0000000002007343 */ /* 0x008fea0003c00000 */
.L_x_113:
[----:B------:R-:W-:Y:S05]  /*6530*/  BSYNC.RECONVERGENT B6 ;  /* 0x0000000000067941 */ /* 0x000fea0003800200 */
.L_x_112:
[-C--:B------:R-:W-:Y:S01]  /*6540*/  F2FP.F16.E5M2.UNPACK_B R74, R140.reuse ;  /* 0x0000008cff4a723e */ /* 0x080fe200020004ff */
[----:B------:R-:W-:Y:S05]  /*6550*/  WARPSYNC.ALL ;  /* 0x0000000000007948 */ /* 0x000fea0003800000 */
[----:B------:R-:W-:Y:S01]  /*6560*/  R2UR UR4, R71 ;  /* 0x00000000470472ca */ /* 0x000fe200000e0000 */
[--C-:B------:R-:W-:Y:S01]  /*6570*/  HADD2.F32 R72, -RZ, R74.reuse.H0_H0 ;  /* 0x2000004aff487230 */ /* 0x100fe20000004100 */
[----:B------:R-:W-:Y:S01]  /*6580*/  F2FP.F16.E5M2.UNPACK_B R76, R140.H1 ;  /* 0x0000008cff4c723e */ /* 0x000fe200030004ff */
[----:B------:R-:W-:Y:S01]  /*6590*/  HADD2.F32 R75, -RZ, R74.H1_H1 ;  /* 0x3000004aff4b7230 */ /* 0x000fe20000004100 */
[-C--:B------:R-:W-:Y:S01]  /*65a0*/  F2FP.F16.E5M2.UNPACK_B R78, R141.reuse ;  /* 0x0000008dff4e723e */ /* 0x080fe200020004ff */
[----:B------:R-:W-:Y:S01]  /*65b0*/  BSSY.RECONVERGENT B0, `(.L_x_114) ;  /* 0x000011d000007945 */ /* 0x000fe20003800200 */
[----:B------:R-:W-:Y:S01]  /*65c0*/  F2FP.F16.E5M2.UNPACK_B R80, R141.H1 ;  /* 0x0000008dff50723e */ /* 0x000fe200030004ff */
[----:B------:R-:W-:Y:S01]  /*65d0*/  HADD2.F32 R74, -RZ, R76.H0_H0 ;  /* 0x2000004cff4a7230 */ /* 0x000fe20000004100 */
[-C--:B------:R-:W-:Y:S01]  /*65e0*/  F2FP.F16.E5M2.UNPACK_B R82, R142.reuse ;  /* 0x0000008eff52723e */ /* 0x080fe200020004ff */
[--C-:B------:R-:W-:Y:S01]  /*65f0*/  HADD2.F32 R77, -RZ, R78.reuse.H0_H0 ;  /* 0x2000004eff4d7230 */ /* 0x100fe20000004100 */
[----:B------:R-:W-:Y:S01]  /*6600*/  F2FP.F16.E5M2.UNPACK_B R84, R142.H1 ;  /* 0x0000008eff54723e */ /* 0x000fe200030004ff */
[----:B------:R-:W-:Y:S01]  /*6610*/  HADD2.F32 R78, -RZ, R78.H1_H1 ;  /* 0x3000004eff4e7230 */ /* 0x000fe20000004100 */
[-C--:B------:R-:W-:Y:S01]  /*6620*/  F2FP.F16.E5M2.UNPACK_B R86, R143.reuse ;  /* 0x0000008fff56723e */ /* 0x080fe200020004ff */
[----:B-12---:R-:W3:Y:S01]  /*6630*/  LDTM.x64 R4, tmem[UR4] ;  /* 0x00000004000479ee */ /* 0x006ee20008340000 */
[----:B------:R-:W-:Y:S01]  /*6640*/  F2FP.F16.E5M2.UNPACK_B R88, R143.H1 ;  /* 0x0000008fff58723e */ /* 0x000fe200030004ff */
[----:B------:R-:W-:Y:S01]  /*6650*/  HADD2.F32 R76, -RZ, R76.H1_H1 ;  /* 0x3000004cff4c7230 */ /* 0x000fe20000004100 */
[-C--:B------:R-:W-:Y:S01]  /*6660*/  F2FP.F16.E5M2.UNPACK_B R90, R144.reuse ;  /* 0x00000090ff5a723e */ /* 0x080fe200020004ff */
[----:B------:R-:W-:Y:S01]  /*6670*/  HADD2.F32 R79, -RZ, R80.H0_H0 ;  /* 0x20000050ff4f7230 */ /* 0x000fe20000004100 */
[----:B------:R-:W-:Y:S01]  /*6680*/  F2FP.F16.E5M2.UNPACK_B R92, R144.H1 ;  /* 0x00000090ff5c723e */ /* 0x000fe200030004ff */
[--C-:B------:R-:W-:Y:S01]  /*6690*/  HADD2.F32 R81, -RZ, R82.reuse.H0_H0 ;  /* 0x20000052ff517230 */ /* 0x100fe20000004100 */
[----:B------:R-:W-:Y:S01]  /*66a0*/  ISETP.NE.AND P6, PT, R172, RZ, PT ;  /* 0x000000ffac00720c */ /* 0x000fe20003fc5270 */
[----:B------:R-:W-:Y:S01]  /*66b0*/  HADD2.F32 R82, -RZ, R82.H1_H1 ;  /* 0x30000052ff527230 */ /* 0x000fe20000004100 */
[----:B------:R-:W-:Y:S01]  /*66c0*/  SHF.L.U32 R196, R164, 0x4, RZ ;  /* 0x00000004a4c47819 */ /* 0x000fe200000006ff */
[--C-:B------:R-:W-:Y:S01]  /*66d0*/  HADD2.F32 R85, -RZ, R86.reuse.H0_H0 ;  /* 0x20000056ff557230 */ /* 0x100fe20000004100 */
[----:B------:R-:W-:Y:S01]  /*66e0*/  SHF.L.U32 R200, R163, 0x4, RZ ;  /* 0x00000004a3c87819 */ /* 0x000fe200000006ff */
[----:B------:R-:W-:Y:S01]  /*66f0*/  HADD2.F32 R86, -RZ, R86.H1_H1 ;  /* 0x30000056ff567230 */ /* 0x000fe20000004100 */
[C---:B------:R-:W-:Y:S01]  /*6700*/  IADD3 R179, PT, PT, R171.reuse, R196, RZ ;  /* 0x000000c4abb37210 */ /* 0x040fe20007ffe0ff */
[--C-:B------:R-:W-:Y:S01]  /*6710*/  HADD2.F32 R89, -RZ, R90.reuse.H0_H0 ;  /* 0x2000005aff597230 */ /* 0x100fe20000004100 */
[----:B------:R-:W-:Y:S01]  /*6720*/  IADD3 R185, PT, PT, R171, R200, RZ ;  /* 0x000000c8abb97210 */ /* 0x000fe20007ffe0ff */
[----:B------:R-:W-:Y:S01]  /*6730*/  HADD2.F32 R90, -RZ, R90.H1_H1 ;  /* 0x3000005aff5a7230 */ /* 0x000fe20000004100 */
[----:B------:R-:W-:Y:S01]  /*6740*/  SHF.L.U32 R198, R169, 0x4, RZ ;  /* 0x00000004a9c67819 */ /* 0x000fe200000006ff */
[----:B------:R-:W-:Y:S01]  /*6750*/  HADD2.F32 R80, -RZ, R80.H1_H1 ;  /* 0x30000050ff507230 */ /* 0x000fe20000004100 */
[----:B------:R-:W-:Y:S01]  /*6760*/  F2FP.F16.E5M2.UNPACK_B R94, R145 ;  /* 0x00000091ff5e723e */ /* 0x000fe200020004ff */
[--C-:B------:R-:W-:Y:S01]  /*6770*/  HADD2.F32 R83, -RZ, R84.reuse.H0_H0 ;  /* 0x20000054ff537230 */ /* 0x100fe20000004100 */
[----:B------:R-:W-:Y:S01]  /*6780*/  IADD3 R184, PT, PT, R198, R179, RZ ;  /* 0x000000b3c6b87210 */ /* 0x000fe20007ffe0ff */
[----:B------:R-:W-:Y:S01]  /*6790*/  HADD2.F32 R84, -RZ, R84.H1_H1 ;  /* 0x30000054ff547230 */ /* 0x000fe20000004100 */
[----:B------:R-:W-:Y:S01]  /*67a0*/  F2FP.F16.E5M2.UNPACK_B R98, R146 ;  /* 0x00000092ff62723e */ /* 0x000fe200020004ff */
[C---:B---3--:R-:W-:Y:S01]  /*67b0*/  FMUL R0, R70.reuse, R4 ;  /* 0x0000000446007220 */ /* 0x048fe20000400000 */
[C---:B------:R-:W-:Y:S01]  /*67c0*/  FMUL R2, R70.reuse, R5 ;  /* 0x0000000546027220 */ /* 0x040fe20000400000 */
[C---:B------:R-:W-:Y:S01]  /*67d0*/  FMUL R4, R70.reuse, R8 ;  /* 0x0000000846047220 */ /* 0x040fe20000400000 */
[C---:B------:R-:W-:Y:S01]  /*67e0*/  FMUL R5, R70.reuse, R9 ;  /* 0x0000000946057220 */ /* 0x040fe20000400000 */
[C---:B------:R-:W-:Y:S01]  /*67f0*/  FFMA R0, R73.reuse, R72, R0 ;  /* 0x0000004849007223 */ /* 0x040fe20000000000 */
[C---:B------:R-:W-:Y:S01]  /*6800*/  FFMA R2, R73.reuse, R75, R2 ;  /* 0x0000004b49027223 */ /* 0x040fe20000000002 */
[C---:B------:R-:W-:Y:S01]  /*6810*/  FMUL R8, R70.reuse, R12 ;  /* 0x0000000c46087220 */ /* 0x040fe20000400000 */
[C---:B------:R-:W-:Y:S01]  /*6820*/  FMUL R9, R70.reuse, R13 ;  /* 0x0000000d46097220 */ /* 0x040fe20000400000 */
[C---:B------:R-:W-:Y:S01]  /*6830*/  FMUL R12, R70.reuse, R16 ;  /* 0x00000010460c7220 */ /* 0x040fe20000400000 */
[C---:B------:R-:W-:Y:S01]  /*6840*/  FMUL R13, R70.reuse, R17 ;  /* 0x00000011460d7220 */ /* 0x040fe20000400000 */
[C---:B------:R-:W-:Y:S01]  /*6850*/  FMUL R16, R70.reuse, R20 ;  /* 0x0000001446107220 */ /* 0x040fe20000400000 */
[C---:B------:R-:W-:Y:S01]  /*6860*/  FMUL R17, R70.reuse, R21 ;  /* 0x0000001546117220 */ /* 0x040fe20000400000 */
[--C-:B------:R-:W-:Y:S02]  /*6870*/  HADD2.F32 R93, -RZ, R94.reuse.H0_H0 ;  /* 0x2000005eff5d7230 */ /* 0x100fe40000004100 */
[C---:B------:R-:W-:Y:S01]  /*6880*/  FMUL R20, R70.reuse, R24 ;  /* 0x0000001846147220 */ /* 0x040fe20000400000 */
[----:B------:R-:W-:Y:S02]  /*6890*/  HADD2.F32 R94, -RZ, R94.H1_H1 ;  /* 0x3000005eff5e7230 */ /* 0x000fe40000004100 */
[C---:B------:R-:W-:Y:S01]  /*68a0*/  FMUL R21, R70.reuse, R25 ;  /* 0x0000001946157220 */ /* 0x040fe20000400000 */
[--C-:B------:R-:W-:Y:S02]  /*68b0*/  HADD2.F32 R97, -RZ, R98.reuse.H0_H0 ;  /* 0x20000062ff617230 */ /* 0x100fe40000004100 */
[C---:B------:R-:W-:Y:S01]  /*68c0*/  FMUL R24, R70.reuse, R28 ;  /* 0x0000001c46187220 */ /* 0x040fe20000400000 */
[----:B------:R-:W-:Y:S02]  /*68d0*/  HADD2.F32 R98, -RZ, R98.H1_H1 ;  /* 0x30000062ff627230 */ /* 0x000fe40000004100 */
[C---:B------:R-:W-:Y:S01]  /*68e0*/  FMUL R25, R70.reuse, R29 ;  /* 0x0000001d46197220 */ /* 0x040fe20000400000 */
[C---:B------:R-:W-:Y:S01]  /*68f0*/  FMUL R28, R70.reuse, R32 ;  /* 0x00000020461c7220 */ /* 0x040fe20000400000 */
[C---:B------:R-:W-:Y:S01]  /*6900*/  FMUL R29, R70.reuse, R33 ;  /* 0x00000021461d7220 */ /* 0x040fe20000400000 */
[C---:B------:R-:W-:Y:S01]  /*6910*/  FMUL R32, R70.reuse, R36 ;  /* 0x0000002446207220 */ /* 0x040fe20000400000 */
[----:B------:R-:W-:Y:S01]  /*6920*/  F2FP.F16.E5M2.UNPACK_B R96, R145.H1 ;  /* 0x00000091ff60723e */ /* 0x000fe200030004ff */
[C---:B------:R-:W-:Y:S01]  /*6930*/  FMUL R33, R70.reuse, R37 ;  /* 0x0000002546217220 */ /* 0x040fe20000400000 */
[C---:B------:R-:W-:Y:S01]  /*6940*/  FMUL R36, R70.reuse, R40 ;  /* 0x0000002846247220 */ /* 0x040fe20000400000 */
[----:B------:R-:W-:Y:S01]  /*6950*/  F2FP.F16.E5M2.UNPACK_B R100, R146.H1 ;  /* 0x00000092ff64723e */ /* 0x000fe200030004ff */
[C---:B------:R-:W-:Y:S01]  /*6960*/  FMUL R37, R70.reuse, R41 ;  /* 0x0000002946257220 */ /* 0x040fe20000400000 */
[C---:B------:R-:W-:Y:S01]  /*6970*/  FMUL R40, R70.reuse, R44 ;  /* 0x0000002c46287220 */ /* 0x040fe20000400000 */
[----:B------:R-:W-:Y:S01]  /*6980*/  F2FP.F16.E5M2.UNPACK_B R102, R147 ;  /* 0x00000093ff66723e */ /* 0x000fe200020004ff */
[C---:B------:R-:W-:Y:S01]  /*6990*/  FMUL R41, R70.reuse, R45 ;  /* 0x0000002d46297220 */ /* 0x040fe20000400000 */
[C---:B------:R-:W-:Y:S01]  /*69a0*/  FMUL R44, R70.reuse, R48 ;  /* 0x00000030462c7220 */ /* 0x040fe20000400000 */
[----:B------:R-:W-:Y:S01]  /*69b0*/  F2FP.F16.E5M2.UNPACK_B R104, R147.H1 ;  /* 0x00000093ff68723e */ /* 0x000fe200030004ff */
[C---:B------:R-:W-:Y:S01]  /*69c0*/  FMUL R45, R70.reuse, R49 ;  /* 0x00000031462d7220 */ /* 0x040fe20000400000 */
[--C-:B------:R-:W-:Y:S02]  /*69d0*/  HADD2.F32 R101, -RZ, R102.reuse.H0_H0 ;  /* 0x20000066ff657230 */ /* 0x100fe40000004100 */
[C---:B------:R-:W-:Y:S01]  /*69e0*/  FMUL R48, R70.reuse, R52 ;  /* 0x0000003446307220 */ /* 0x040fe20000400000 */
[----:B------:R-:W-:Y:S01]  /*69f0*/  F2FP.F16.E5M2.UNPACK_B R106, R148 ;  /* 0x00000094ff6a723e */ /* 0x000fe200020004ff */
[----:B------:R-:W-:Y:S02]  /*6a00*/  HADD2.F32 R102, -RZ, R102.H1_H1 ;  /* 0x30000066ff667230 */ /* 0x000fe40000004100 */
[C---:B------:R-:W-:Y:S01]  /*6a10*/  FMUL R49, R70.reuse, R53 ;  /* 0x0000003546317220 */ /* 0x040fe20000400000 */
[C---:B------:R-:W-:Y:S01]  /*6a20*/  FMUL R52, R70.reuse, R56 ;  /* 0x0000003846347220 */ /* 0x040fe20000400000 */
[----:B------:R-:W-:Y:S01]  /*6a30*/  F2FP.F16.E5M2.UNPACK_B R108, R148.H1 ;  /* 0x00000094ff6c723e */ /* 0x000fe200030004ff */
[--C-:B------:R-:W-:Y:S02]  /*6a40*/  HADD2.F32 R105, -RZ, R106.reuse.H0_H0 ;  /* 0x2000006aff697230 */ /* 0x100fe40000004100 */
[C---:B------:R-:W-:Y:S01]  /*6a50*/  FMUL R53, R70.reuse, R57 ;  /* 0x0000003946357220 */ /* 0x040fe20000400000 */
[----:B------:R-:W-:Y:S02]  /*6a60*/  HADD2.F32 R106, -RZ, R106.H1_H1 ;  /* 0x3000006aff6a7230 */ /* 0x000fe40000004100 */
        /* <DEDUP_REMOVED lines=11> */
[C---:B------:R-:W-:Y:S01]  /*6b20*/  FFMA R3, R73.reuse, R74, R3 ;  /* 0x0000004a49037223 */ /* 0x040fe20000000003 */
[----:B------:R-:W-:Y:S01]  /*6b30*/  F2FP.F16.E5M2.UNPACK_B R116, R150.H1 ;  /* 0x00000096ff74723e */ /* 0x000fe200030004ff */
[--C-:B------:R-:W-:Y:S02]  /*6b40*/  HADD2.F32 R113, -RZ, R114.reuse.H0_H0 ;  /* 0x20000072ff717230 */ /* 0x100fe40000004100 */
[C---:B------:R-:W-:Y:S01]  /*6b50*/  FFMA R7, R73.reuse, R76, R7 ;  /* 0x0000004c49077223 */ /* 0x040fe20000000007 */
[C---:B------:R-:W-:Y:S01]  /*6b60*/  FFMA R4, R73.reuse, R77, R4 ;  /* 0x0000004d49047223 */ /* 0x040fe20000000004 */
[----:B------:R-:W-:Y:S01]  /*6b70*/  F2FP.F16.E5M2.UNPACK_B R118, R151 ;  /* 0x00000097ff76723e */ /* 0x000fe200020004ff */
[----:B------:R-:W-:Y:S01]  /*6b80*/  FFMA R5, R73, R78, R5 ;  /* 0x0000004e49057223 */ /* 0x000fe20000000005 */
[----:B------:R-:W-:Y:S01]  /*6b90*/  HADD2.F32 R114, -RZ, R114.H1_H1 ;  /* 0x30000072ff727230 */ /* 0x000fe20000004100 */
[----:B------:R-:W-:Y:S01]  /*6ba0*/  F2FP.SATFINITE.E5M2.F32.PACK_AB_MERGE_C R173, R7, R3, RZ ;  /* 0x0000000307ad723e */ /* 0x000fe200048060ff */
[C---:B------:R-:W-:Y:S01]  /*6bb0*/  FMUL R6, R70.reuse, R10 ;  /* 0x0000000a46067220 */ /* 0x040fe20000400000 */
[--C-:B------:R-:W-:Y:S02]  /*6bc0*/  HADD2.F32 R117, -RZ, R118.reuse.H0_H0 ;  /* 0x20000076ff757230 */ /* 0x100fe40000004100 */
[----:B------:R-:W-:Y:S01]  /*6bd0*/  FMUL R11, R70, R11 ;  /* 0x0000000b460b7220 */ /* 0x000fe20000400000 */
[----:B------:R-:W-:Y:S01]  /*6be0*/  F2FP.SATFINITE.E5M2.F32.PACK_AB_MERGE_C R172, R2, R0, R173 ;  /* 0x0000000002ac723e */ /* 0x000fe200048060ad */
[C---:B------:R-:W-:Y:S01]  /*6bf0*/  FFMA R6, R73.reuse, R79, R6 ;  /* 0x0000004f49067223 */ /* 0x040fe20000000006 */
[----:B------:R-:W-:Y:S02]  /*6c00*/  HADD2.F32 R118, -RZ, R118.H1_H1 ;  /* 0x30000076ff767230 */ /* 0x000fe40000004100 */
[C---:B------:R-:W-:Y:S01]  /*6c10*/  FFMA R11, R73.reuse, R80, R11 ;  /* 0x00000050490b7223 */ /* 0x040fe2000000000b */
[C---:B------:R-:W-:Y:S01]  /*6c20*/  FFMA R8, R73.reuse, R81, R8 ;  /* 0x0000005149087223 */ /* 0x040fe20000000008 */
[----:B------:R-:W-:Y:S01]  /*6c30*/  F2FP.F16.E5M2.UNPACK_B R120, R151.H1 ;  /* 0x00000097ff78723e */ /* 0x000fe200030004ff */
[----:B------:R-:W-:Y:S01]  /*6c40*/  FFMA R9, R73, R82, R9 ;  /* 0x0000005249097223 */ /* 0x000fe20000000009 */
[C---:B------:R-:W-:Y:S01]  /*6c50*/  FMUL R10, R70.reuse, R14 ;  /* 0x0000000e460a7220 */ /* 0x040fe20000400000 */
[----:B------:R-:W-:Y:S01]  /*6c60*/  F2FP.F16.E5M2.UNPACK_B R122, R152 ;  /* 0x00000098ff7a723e */ /* 0x000fe200020004ff */
[C---:B------:R-:W-:Y:S01]  /*6c70*/  FMUL R15, R70.reuse, R15 ;  /* 0x0000000f460f7220 */ /* 0x040fe20000400000 */
[----:B------:R-:W-:Y:S01]  /*6c80*/  HADD2.F32 R87, -RZ, R88.H0_H0 ;  /* 0x20000058ff577230 */ /* 0x000fe20000004100 */
[----:B------:R-:W-:Y:S01]  /*6c90*/  F2FP.SATFINITE.E5M2.F32.PACK_AB_MERGE_C R174, R11, R6, RZ ;  /* 0x000000060bae723e */ /* 0x000fe200048060ff */
[C---:B------:R-:W-:Y:S01]  /*6ca0*/  FFMA R10, R73.reuse, R83, R10 ;  /* 0x00000053490a7223 */ /* 0x040fe2000000000a */
[C---:B------:R-:W-:Y:S01]  /*6cb0*/  FFMA R15, R73.reuse, R84, R15 ;  /* 0x00000054490f7223 */ /* 0x040fe2000000000f */
[C---:B------:R-:W-:Y:S01]  /*6cc0*/  FFMA R12, R73.reuse, R85, R12 ;  /* 0x00000055490c7223 */ /* 0x040fe2000000000c */
[----:B------:R-:W-:Y:S01]  /*6cd0*/  F2FP.F16.E5M2.UNPACK_B R124, R152.H1 ;  /* 0x00000098ff7c723e */ /* 0x000fe200030004ff */
[----:B------:R-:W-:Y:S01]  /*6ce0*/  FFMA R13, R73, R86, R13 ;  /* 0x00000056490d7223 */ /* 0x000fe2000000000d */
[----:B------:R-:W-:Y:S01]  /*6cf0*/  F2FP.SATFINITE.E5M2.F32.PACK_AB_MERGE_C R173, R5, R4, R174 ;  /* 0x0000000405ad723e */ /* 0x000fe200048060ae */
[--C-:B------:R-:W-:Y:S01]  /*6d00*/  HADD2.F32 R121, -RZ, R122.reuse.H0_H0 ;  /* 0x2000007aff797230 */ /* 0x100fe20000004100 */
[----:B------:R-:W-:Y:S01]  /*6d10*/  F2FP.SATFINITE.E5M2.F32.PACK_AB_MERGE_C R174, R15, R10, RZ ;  /* 0x0000000a0fae723e */ /* 0x000fe200048060ff */
[----:B------:R-:W-:Y:S02]  /*6d20*/  HADD2.F32 R122, -RZ, R122.H1_H1 ;  /* 0x3000007aff7a7230 */ /* 0x000fe40000004100 */
[C---:B------:R-:W-:Y:S01]  /*6d30*/  FMUL R14, R70.reuse, R18 ;  /* 0x00000012460e7220 */ /* 0x040fe20000400000 */
[----:B------:R-:W-:Y:S01]  /*6d40*/  HADD2.F32 R88, -RZ, R88.H1_H1 ;  /* 0x30000058ff587230 */ /* 0x000fe20000004100 */
[----:B------:R-:W-:Y:S01]  /*6d50*/  F2FP.SATFINITE.E5M2.F32.PACK_AB_MERGE_C R174, R9, R8, R174 ;  /* 0x0000000809ae723e */ /* 0x000fe200048060ae */
[C---:B------:R-:W-:Y:S01]  /*6d60*/  FMUL R19, R70.reuse, R19 ;  /* 0x0000001346137220 */ /* 0x040fe20000400000 */
[--C-:B------:R-:W-:Y:S02]  /*6d70*/  HADD2.F32 R91, -RZ, R92.reuse.H0_H0 ;  /* 0x2000005cff5b7230 */ /* 0x100fe40000004100 */
[C---:B------:R-:W-:Y:S01]  /*6d80*/  FFMA R14, R73.reuse, R87, R14 ;  /* 0x00000057490e7223 */ /* 0x040fe2000000000e */
[----:B------:R-:W-:Y:S02]  /*6d90*/  HADD2.F32 R92, -RZ, R92.H1_H1 ;  /* 0x3000005cff5c7230 */ /* 0x000fe40000004100 */
[C---:B------:R-:W-:Y:S01]  /*6da0*/  FFMA R19, R73.reuse, R88, R19 ;  /* 0x0000005849137223 */ /* 0x040fe20000000013 */
[C---:B------:R-:W-:Y:S01]  /*6db0*/  FFMA R16, R73.reuse, R89, R16 ;  /* 0x0000005949107223 */ /* 0x040fe20000000010 */
        /* <DEDUP_REMOVED lines=17> */
[----:B------:R1:W-:Y:S01]  /*6ed0*/  STS.128 [R137+UR44+0x4200], R172 ;  /* 0x004200ac89007988 */ /* 0x0003e20008000c2c */
[----:B------:R-:W-:Y:S01]  /*6ee0*/  F2FP.SATFINITE.E5M2.F32.PACK_AB_MERGE_C R180, R17, R16, R180 ;  /* 0x0000001011b4723e */ /* 0x000fe200048060b4 */
[C---:B------:R-:W-:Y:S01]  /*6ef0*/  FFMA R22, R73.reuse, R95, R22 ;  /* 0x0000005f49167223 */ /* 0x040fe20000000016 */
[C---:B------:R-:W-:Y:S01]  /*6f00*/  FMUL R27, R70.reuse, R27 ;  /* 0x0000001b461b7220 */ /* 0x040fe20000400000 */
[--C-:B------:R-:W-:Y:S02]  /*6f10*/  HADD2.F32 R99, -RZ, R100.reuse.H0_H0 ;  /* 0x20000064ff637230 */ /* 0x100fe40000004100 */
[C---:B------:R-:W-:Y:S01]  /*6f20*/  FMUL R26, R70.reuse, R30 ;  /* 0x0000001e461a7220 */ /* 0x040fe20000400000 */
[----:B------:R-:W-:Y:S02]  /*6f30*/  HADD2.F32 R100, -RZ, R100.H1_H1 ;  /* 0x30000064ff647230 */ /* 0x000fe40000004100 */
[C---:B------:R-:W-:Y:S01]  /*6f40*/  FFMA R27, R73.reuse, R96, R27 ;  /* 0x00000060491b7223 */ /* 0x040fe2000000001b */
[C---:B------:R-:W-:Y:S01]  /*6f50*/  FFMA R24, R73.reuse, R97, R24 ;  /* 0x0000006149187223 */ /* 0x040fe20000000018 */
[C---:B------:R-:W-:Y:S01]  /*6f60*/  FFMA R25, R73.reuse, R98, R25 ;  /* 0x0000006249197223 */ /* 0x040fe20000000019 */
[----:B------:R-:W-:Y:S01]  /*6f70*/  F2FP.F16.E5M2.UNPACK_B R130, R154 ;  /* 0x0000009aff82723e */ /* 0x000fe200020004ff */
[----:B------:R-:W-:Y:S01]  /*6f80*/  FFMA R26, R73, R99, R26 ;  /* 0x00000063491a7223 */ /* 0x000fe2000000001a */
[----:B------:R-:W-:Y:S01]  /*6f90*/  F2FP.SATFINITE.E5M2.F32.PACK_AB_MERGE_C R181, R27, R22, RZ ;  /* 0x000000161bb5723e */ /* 0x000fe200048060ff */
[C---:B------:R-:W-:Y:S01]  /*6fa0*/  FMUL R31, R70.reuse, R31 ;  /* 0x0000001f461f7220 */ /* 0x040fe20000400000 */
[--C-:B------:R-:W-:Y:S02]  /*6fb0*/  HADD2.F32 R103, -RZ, R104.reuse.H0_H0 ;  /* 0x20000068ff677230 */ /* 0x100fe40000004100 */
[C---:B------:R-:W-:Y:S01]  /*6fc0*/  FMUL R30, R70.reuse, R34 ;  /* 0x00000022461e7220 */ /* 0x040fe20000400000 */
[----:B------:R-:W-:Y:S01]  /*6fd0*/  HADD2.F32 R104, -RZ, R104.H1_H1 ;  /* 0x30000068ff687230 */ /* 0x000fe20000004100 */
[----:B------:R-:W-:Y:S01]  /*6fe0*/  F2FP.SATFINITE.E5M2.F32.PACK_AB_MERGE_C R181, R21, R20, R181 ;  /* 0x0000001415b5723e */ /* 0x000fe200048060b5 */
[C---:B------:R-:W-:Y:S01]  /*6ff0*/  FFMA R31, R73.reuse, R100, R31 ;  /* 0x00000064491f7223 */ /* 0x040fe2000000001f */
[C---:B------:R-:W-:Y:S01]  /*7000*/  FFMA R28, R73.reuse, R101, R28 ;  /* 0x00000065491c7223 */ /* 0x040fe2000000001c */
[C---:B------:R-:W-:Y:S01]  /*7010*/  FFMA R29, R73.reuse, R102, R29 ;  /* 0x00000066491d7223 */ /* 0x040fe2000000001d */
[----:B------:R-:W-:Y:S01]  /*7020*/  F2FP.F16.E5M2.UNPACK_B R132, R154.H1 ;  /* 0x0000009aff84723e */ /* 0x000fe200030004ff */
[----:B------:R-:W-:Y:S01]  /*7030*/  FFMA R30, R73, R103, R30 ;  /* 0x00000067491e7223 */ /* 0x000fe2000000001e */
[----:B------:R-:W-:Y:S01]  /*7040*/  F2FP.SATFINITE.E5M2.F32.PACK_AB_MERGE_C R182, R31, R26, RZ ;  /* 0x0000001a1fb6723e */ /* 0x000fe200048060ff */
[----:B------:R-:W-:Y:S02]  /*7050*/  HADD2.F32 R129, -RZ, R130.H0_H0 ;  /* 0x20000082ff817230 */ /* 0x000fe40000004100 */
[C---:B------:R-:W-:Y:S01]  /*7060*/  FMUL R35, R70.reuse, R35 ;  /* 0x0000002346237220 */ /* 0x040fe20000400000 */
[----:B------:R-:W-:Y:S01]  /*7070*/  HADD2.F32 R107, -RZ, R108.H0_H0 ;  /* 0x2000006cff6b7230 */ /* 0x000fe20000004100 */
[----:B------:R-:W-:Y:S01]  /*7080*/  F2FP.SATFINITE.E5M2.F32.PACK_AB_MERGE_C R182, R25, R24, R182 ;  /* 0x0000001819b6723e */ /* 0x000fe200048060b6 */
[----:B------:R-:W-:Y:S02]  /*7090*/  HADD2.F32 R130, -RZ, R130.H1_H1 ;  /* 0x30000082ff827230 */ /* 0x000fe40000004100 */
[C---:B------:R-:W-:Y:S01]  /*70a0*/  FFMA R35, R73.reuse, R104, R35 ;  /* 0x0000006849237223 */ /* 0x040fe20000000023 */
[C---:B------:R-:W-:Y:S01]  /*70b0*/  FFMA R32, R73.reuse, R105, R32 ;  /* 0x0000006949207223 */ /* 0x040fe20000000020 */
[----:B------:R-:W-:Y:S01]  /*70c0*/  FFMA R33, R73, R106, R33 ;  /* 0x0000006a49217223 */ /* 0x000fe20000000021 */
[----:B------:R-:W-:Y:S02]  /*70d0*/  HADD2.F32 R108, -RZ, R108.H1_H1 ;  /* 0x3000006cff6c7230 */ /* 0x000fe40000004100 */
        /* <DEDUP_REMOVED lines=16> */
[----:B------:R1:W-:Y:S01]  /*71e0*/  STS.128 [R179+0x4010], R180 ;  /* 0x004010b4b3007388 */ /* 0x0003e20000000c00 */
[----:B------:R-:W-:Y:S01]  /*71f0*/  F2FP.SATFINITE.E5M2.F32.PACK_AB_MERGE_C R188, R33, R32, R188 ;  /* 0x0000002021bc723e */ /* 0x000fe200048060bc */
[C---:B------:R-:W-:Y:S01]  /*7200*/  FFMA R38, R73.reuse, R111, R38 ;  /* 0x0000006f49267223 */ /* 0x040fe20000000026 */
[C---:B------:R-:W-:Y:S01]  /*7210*/  FMUL R43, R70.reuse, R43 ;  /* 0x0000002b462b7220 */ /* 0x040fe20000400000 */
[--C-:B------:R-:W-:Y:S02]  /*7220*/  HADD2.F32 R115, -RZ, R116.reuse.H0_H0 ;  /* 0x20000074ff737230 */ /* 0x100fe40000004100 */
[----:B------:R-:W-:Y:S01]  /*7230*/  FMUL R42, R70, R46 ;  /* 0x0000002e462a7220 */ /* 0x000fe20000400000 */
[----:B------:R-:W-:Y:S02]  /*7240*/  HADD2.F32 R116, -RZ, R116.H1_H1 ;  /* 0x30000074ff747230 */ /* 0x000fe40000004100 */
[C---:B------:R-:W-:Y:S01]  /*7250*/  FFMA R43, R73.reuse, R112, R43 ;  /* 0x00000070492b7223 */ /* 0x040fe2000000002b */
[C---:B------:R-:W-:Y:S01]  /*7260*/  FFMA R40, R73.reuse, R113, R40 ;  /* 0x0000007149287223 */ /* 0x040fe20000000028 */
[C---:B------:R-:W-:Y:S01]  /*7270*/  FFMA R41, R73.reuse, R114, R41 ;  /* 0x0000007249297223 */ /* 0x040fe20000000029 */
[----:B------:R-:W-:Y:S01]  /*7280*/  ISETP.NE.AND P0, PT, R178, RZ, PT ;  /* 0x000000ffb200720c */ /* 0x000fe20003f05270 */
        /* <DEDUP_REMOVED lines=10> */
[C---:B------:R-:W-:Y:S01]  /*7330*/  FMUL R51, R70.reuse, R51 ;  /* 0x0000003346337220 */ /* 0x040fe20000400000 */
[--C-:B------:R-:W-:Y:S02]  /*7340*/  HADD2.F32 R123, -RZ, R124.reuse.H0_H0 ;  /* 0x2000007cff7b7230 */ /* 0x100fe40000004100 */
[C---:B------:R-:W-:Y:S01]  /*7350*/  FFMA R46, R73.reuse, R119, R46 ;  /* 0x00000077492e7223 */ /* 0x040fe2000000002e */
[----:B------:R-:W-:Y:S02]  /*7360*/  HADD2.F32 R124, -RZ, R124.H1_H1 ;  /* 0x3000007cff7c7230 */ /* 0x000fe40000004100 */
[C---:B------:R-:W-:Y:S01]  /*7370*/  FMUL R50, R70.reuse, R54 ;  /* 0x0000003646327220 */ /* 0x040fe20000400000 */
[C---:B------:R-:W-:Y:S01]  /*7380*/  FFMA R51, R73.reuse, R120, R51 ;  /* 0x0000007849337223 */ /* 0x040fe20000000033 */
[C---:B------:R-:W-:Y:S01]  /*7390*/  FMUL R55, R70.reuse, R55 ;  /* 0x0000003746377220 */ /* 0x040fe20000400000 */
[C---:B------:R-:W-:Y:S01]  /*73a0*/  FFMA R48, R73.reuse, R121, R48 ;  /* 0x0000007949307223 */ /* 0x040fe20000000030 */
[C---:B------:R-:W-:Y:S01]  /*73b0*/  FFMA R49, R73.reuse, R122, R49 ;  /* 0x0000007a49317223 */ /* 0x040fe20000000031 */
        /* <DEDUP_REMOVED lines=20> */
[----:B------:R-:W-:Y:S01]  /*7500*/  FFMA R63, R73, R132, R63 ;  /* 0x00000084493f7223 */ /* 0x000fe2000000003f */
[----:B------:R-:W-:Y:S01]  /*7510*/  FMUL R67, R70, R67 ;  /* 0x0000004346437220 */ /* 0x000fe20000400000 */
[----:B------:R-:W-:Y:S01]  /*7520*/  F2FP.SATFINITE.E5M2.F32.PACK_AB_MERGE_C R190, R47, R42, RZ ;  /* 0x0000002a2fbe723e */ /* 0x000fe200048060ff */
[----:B------:R-:W-:Y:S01]  /*7530*/  FFMA R60, R73, R133, R60 ;  /* 0x00000085493c7223 */ /* 0x000fe2000000003c */
[----:B------:R-:W-:Y:S01]  /*7540*/  F2FP.SATFINITE.E5M2.F32.PACK_AB_MERGE_C R191, R51, R46, RZ ;  /* 0x0000002e33bf723e */ /* 0x000fe200048060ff */
[C---:B------:R-:W-:Y:S01]  /*7550*/  FFMA R61, R73.reuse, R134, R61 ;  /* 0x00000086493d7223 */ /* 0x040fe2000000003d */
[C---:B------:R-:W-:Y:S01]  /*7560*/  FFMA R62, R73.reuse, R135, R62 ;  /* 0x00000087493e7223 */ /* 0x040fe2000000003e */
[----:B------:R-:W-:Y:S01]  /*7570*/  FFMA R67, R73, R136, R67 ;  /* 0x0000008849437223 */ /* 0x000fe20000000043 */
[----:B------:R-:W-:Y:S02]  /*7580*/  F2FP.SATFINITE.E5M2.F32.PACK_AB_MERGE_C R190, R41, R40, R190 ;  /* 0x0000002829be723e */ /* 0x000fe400048060be */
[----:B------:R-:W-:Y:S02]  /*7590*/  F2FP.SATFINITE.E5M2.F32.PACK_AB_MERGE_C R191, R45, R44, R191 ;  /* 0x0000002c2dbf723e */ /* 0x000fe400048060bf */
[----:B------:R-:W-:Y:S02]  /*75a0*/  F2FP.SATFINITE.E5M2.F32.PACK_AB_MERGE_C R192, R55, R50, RZ ;  /* 0x0000003237c0723e */ /* 0x000fe400048060ff */
[----:B------:R-:W-:Y:S01]  /*75b0*/  F2FP.SATFINITE.E5M2.F32.PACK_AB_MERGE_C R193, R59, R54, RZ ;  /* 0x000000363bc1723e */ /* 0x000fe200048060ff */
[----:B------:R1:W-:Y:S01]  /*75c0*/  STS.128 [R185+0x4020], R188 ;  /* 0x004020bcb9007388 */ /* 0x0003e20000000c00 */
[----:B------:R-:W-:Y:S02]  /*75d0*/  F2FP.SATFINITE.E5M2.F32.PACK_AB_MERGE_C R194, R63, R58, RZ ;  /* 0x0000003a3fc2723e */ /* 0x000fe400048060ff */
[----:B------:R-:W-:Y:S02]  /*75e0*/  F2FP.SATFINITE.E5M2.F32.PACK_AB_MERGE_C R195, R67, R62, RZ ;  /* 0x0000003e43c3723e */ /* 0x000fe400048060ff */
[----:B------:R-:W-:Y:S02]  /*75f0*/  F2FP.SATFINITE.E5M2.F32.PACK_AB_MERGE_C R192, R49, R48, R192 ;  /* 0x0000003031c0723e */ /* 0x000fe400048060c0 */
[----:B------:R-:W-:Y:S02]  /*7600*/  F2FP.SATFINITE.E5M2.F32.PACK_AB_MERGE_C R193, R53, R52, R193 ;  /* 0x0000003435c1723e */ /* 0x000fe400048060c1 */
[----:B------:R-:W-:Y:S02]  /*7610*/  F2FP.SATFINITE.E5M2.F32.PACK_AB_MERGE_C R194, R57, R56, R194 ;  /* 0x0000003839c2723e */ /* 0x000fe400048060c2 */
[----:B------:R-:W-:Y:S02]  /*7620*/  F2FP.SATFINITE.E5M2.F32.PACK_AB_MERGE_C R195, R61, R60, R195 ;  /* 0x0000003c3dc3723e */ /* 0x000fe400048060c3 */
[----:B------:R-:W-:Y:S02]  /*7630*/  LEA R197, R166, UR44, 0x3 ;  /* 0x0000002ca6c57c11 */ /* 0x000fe4000f8e18ff */
[----:B------:R-:W-:Y:S01]  /*7640*/  @P6 SHF.L.U32 R202, R165, 0x1f, RZ ;  /* 0x0000001fa5ca6819 */ /* 0x000fe200000006ff */
[----:B------:R1:W-:Y:S01]  /*7650*/  STS.128 [R184+0x4010], R192 ;  /* 0x004010c0b8007388 */ /* 0x0003e20000000c00 */
[----:B------:R-:W-:Y:S01]  /*7660*/  @!PT LDS RZ, [RZ] ;  /* 0x00000000fffff984 */ /* 0x000fe20000000800 */
[----:B------:R-:W-:Y:S01]  /*7670*/  @!PT LDS RZ, [RZ] ;  /* 0x00000000fffff984 */ /* 0x000fe20000000800 */
[----:B------:R-:W-:Y:S01]  /*7680*/  @!PT LDS RZ, [RZ] ;  /* 0x00000000fffff984 */ /* 0x000fe20000000800 */
[----:B------:R-:W-:Y:S01]  /*7690*/  @!PT LDS RZ, [RZ] ;  /* 0x00000000fffff984 */ /* 0x000fe20000000800 */
[----:B------:R2:W-:Y:S07]  /*76a0*/  MEMBAR.ALL.CTA ;  /* 0x0000000000007992 */ /* 0x0005ee0000008000 */
[----:B--2---:R-:W2:Y:S02]  /*76b0*/  FENCE.VIEW.ASYNC.S ;  /* 0x00000000000073c6 */ /* 0x004ea40000000000 */
[----:B--2---:R-:W-:Y:S06]  /*76c0*/  BAR.SYNC.DEFER_BLOCKING 0x1, 0x80 ;  /* 0x0042000000007b1d */ /* 0x004fec0000010000 */
[----:B------:R-:W-:Y:S05]  /*76d0*/  @P0 BRA `(.L_x_115) ;  /* 0x0000000000280947 */ /* 0x000fea0003800000 */
[----:B------:R-:W2:Y:S01]  /*76e0*/  LDCU.64 UR6, c[0x0][0x348] ;  /* 0x00006900ff0677ac */ /* 0x000ea20008000a00 */
[----:B------:R-:W-:Y:S01]  /*76f0*/  UIADD3 UR4, UPT, UPT, UR44, 0x4200, URZ ;  /* 0x000042002c047890 */ /* 0x000fe2000fffe0ff */
[----:B------:R-:W-:Y:S05]  /*7700*/  UMOV UR51, UR36 ;  /* 0x0000002400337c82 */ /* 0x000fea0008000000 */
[----:B------:R-:W-:Y:S04]  /*7710*/  MOV R177, UR4 ;  /* 0x0000000400b17c02 */ /* 0x000fe80008000f00 */
[----:B------:R-:W-:Y:S01]  /*7720*/  R2UR UR48, R177 ;  /* 0x00000000b13072ca */ /* 0x000fe200000e0000 */
[----:B--2---:R-:W-:Y:S04]  /*7730*/  UIADD3 UR4, UP0, UPT, UR6, 0x680, URZ ;  /* 0x0000068006047890 */ /* 0x004fe8000ff1e0ff */
[----:B------:R-:W-:Y:S09]  /*7740*/  UIADD3.X UR5, UPT, UPT, URZ, UR7, URZ, UP0, !UPT ;  /* 0x00000007ff057290 */ /* 0x000ff200087fe4ff */
[----:B------:R2:W-:Y:S01]  /*7750*/  UTMASTG.3D [UR48], [UR4] ;  /* 0x00000030040073b5 */ /* 0x0005e20008010000 */
[----:B------:R0:W-:Y:S01]  /*7760*/  UTMACMDFLUSH ;  /* 0x00000000000079b7 */ /* 0x0001e20000000000 */
[----:B--2---:R-:W-:Y:S04]  /*7770*/  DEPBAR.LE SB0, 0x1 ;  /* 0x000080400000791a */ /* 0x004fe80000000000 */
.L_x_115:
[----:B------:R-:W-:Y:S05]  /*7780*/  BSYNC.RECONVERGENT B0 ;  /* 0x0000000000007941 */ /* 0x000fea0003800200 */
.L_x_114:
[----:B------:R-:W-:Y:S06]  /*7790*/  BAR.SYNC.DEFER_BLOCKING 0x1, 0x80 ;  /* 0x0042000000007b1d */ /* 0x000fec0000010000 */
[----:B------:R-:W2:Y:S01]  /*77a0*/  @P6 SYNCS.PHASECHK.TRANS64.TRYWAIT P0, [R197+URZ+0x50], R202 ;  /* 0x000050cac50065a7 */ /* 0x000ea200080011ff */
[----:B------:R-:W-:Y:S01]  /*77b0*/  BSSY B1, `(.L_x_116) ;  /* 0x0000023000017945 */ /* 0x000fe20003800000 */
[----:B--2---:R-:W-:Y:S03]  /*77c0*/  @P6 SEL R186, RZ, 0x1, !P0 ;  /* 0x00000001ffba6807 */ /* 0x004fe60004000000 */
[----:B------:R-:W-:Y:S05]  /*77d0*/  @!P6 BRA `(.L_x_117) ;  /* 0x000000000080e947 */ /* 0x000fea0003800000 */
[----:B------:R-:W-:Y:S01]  /*77e0*/  ISETP.NE.AND P1, PT, R187, RZ, PT ;  /* 0x000000ffbb00720c */ /* 0x000fe20003f25270 */
[----:B------:R-:W2:Y:S01]  /*77f0*/  S2R R0, SR_CgaCtaId ;  /* 0x0000000000007919 */ /* 0x000ea20000008800 */
[----:B------:R-:W-:Y:S01]  /*7800*/  ISETP.NE.AND P0, PT, R186, RZ, PT ;  /* 0x000000ffba00720c */ /* 0x000fe20003f05270 */
[----:B------:R-:W-:Y:S10]  /*7810*/  BSSY B0, `(.L_x_118) ;  /* 0x0000009000007945 */ /* 0x000ff40003800000 */
[----:B------:R-:W-:Y:S04]  /*7820*/  @P1 IMAD R3, R166, 0x2000, R171 ;  /* 0x00002000a6031824 */ /* 0x000fe800078e02ab */
[C---:B------:R-:W-:Y:S01]  /*7830*/  @P1 IMAD.IADD R5, R3.reuse, 0x1, R196 ;  /* 0x0000000103051824 */ /* 0x040fe200078e02c4 */
[----:B------:R-:W-:Y:S03]  /*7840*/  @P1 IADD3 R200, PT, PT, R3, R200, RZ ;  /* 0x000000c803c81210 */ /* 0x000fe60007ffe0ff */
[----:B------:R-:W-:Y:S01]  /*7850*/  @P1 IMAD.IADD R198, R198, 0x1, R5 ;  /* 0x00000001c6c61824 */ /* 0x000fe200078e0205 */
[----:B------:R-:W-:Y:S06]  /*7860*/  @P0 BRA `(.L_x_119) ;  /* 0x00000000000c0947 */ /* 0x000fec0003800000 */
[----:B------:R-:W-:Y:S04]  /*7870*/  SHF.L.U32 R2, R165, 0x1f, RZ ;  /* 0x0000001fa5027819 */ /* 0x000fe800000006ff */
[----:B------:R-:W3:Y:S02]  /*7880*/  SYNCS.PHASECHK.TRANS64.TRYWAIT P0, [R197+URZ+0x50], R2 ;  /* 0x00005002c50075a7 */ /* 0x000ee400080011ff */
[----:B---3--:R-:W-:Y:S05]  /*7890*/  @!P0 BRA `(.L_x_120) ;  /* 0x0000002000208947 */ /* 0x008fea0003800000 */
.L_x_119:
[----:B------:R-:W-:Y:S05]  /*78a0*/  BSYNC B0 ;  /* 0x0000000000007941 */ /* 0x000fea0003800000 */
.L_x_118:
[----:B------:R-:W-:Y:S01]  /*78b0*/  ISETP.NE.AND P0, PT, R187, RZ, PT ;  /* 0x000000ffbb00720c */ /* 0x000fe20003f05270 */
[----:B---3--:R-:W-:Y:S02]  /*78c0*/  VIADD R197, R197, 0x60 ;  /* 0x00000060c5c57836 */ /* 0x008fe40000000000 */
[----:B------:R-:W-:Y:S03]  /*78d0*/  VIADD R166, R166, 0x1 ;  /* 0x00000001a6a67836 */ /* 0x000fe60000000000 */
[----:B--2---:R-:W-:Y:S07]  /*78e0*/  PRMT R0, R0, 0x654, R197 ;  /* 0x0000065400007816 */ /* 0x004fee00000000c5 */
[----:B------:R2:W3:Y:S04]  /*78f0*/  @P0 LDS.128 R140, [R3] ;  /* 0x00000000038c0984 */ /* 0x0004e80000000c00 */
[----:B------:R2:W4:Y:S04]  /*7900*/  @P0 LDS.128 R144, [R5+0x10] ;  /* 0x0000100005900984 */ /* 0x0005280000000c00 */
        /* <DEDUP_REMOVED lines=12> */
[----:B--234-:R-:W-:Y:S02]  /*79d0*/  LOP3.LUT R165, R165, R0, RZ, 0x3c, !PT ;  /* 0x00000000a5a57212 */ /* 0x01cfe400078e3cff */
.L_x_117:
[----:B------:R-:W-:Y:S05]  /*79e0*/  BSYNC B1 ;  /* 0x0000000000017941 */ /* 0x000fea0003800000 */
.L_x_116:
[----:B------:R-:W-:Y:S05]  /*79f0*/  VIADD R0, R71, 0x40 ;  /* 0x0000004047007836 */ /* 0x000fea0000000000 */
[----:B------:R-:W-:Y:S04]  /*7a00*/  SHF.R.U32.HI R0, RZ, 0x15, R0 ;  /* 0x00000015ff007819 */ /* 0x000fe80000011600 */
[----:B------:R-:W-:Y:S11]  /*7a10*/  LOP3.LUT P0, RZ, R0, 0x3, R159, 0x48, !PT ;  /* 0x0000000300ff7812 */ /* 0x000ff6000780489f */
[----:B------:R-:W-:Y:S02]  /*7a20*/  @!UPT UIADD3 URZ, UPT, UPT, URZ, URZ, URZ ;  /* 0x000000fffffff290 */ /* 0x000fe4000fffe0ff */
        /* <DEDUP_REMOVED lines=8> */
[----:B------:R-:W5:Y:S01]  /*7ab0*/  LDCU.64 UR4, c[0x4][0x10] ;  /* 0x01000200ff0477ac */ /* 0x000f620008000a00 */
[----:B--2---:R-:W-:Y:S01]  /*7ac0*/  MOV R5, UR9 ;  /* 0x0000000900057c02 */ /* 0x004fe20008000f00 */
[----:B------:R-:W-:Y:S01]  /*7ad0*/  IMAD.U32 R4, RZ, RZ, UR8 ;  /* 0x00000008ff047e24 */ /* 0x000fe2000f8e00ff */
[----:B---3--:R-:W-:Y:S01]  /*7ae0*/  MOV R7, UR7 ;  /* 0x0000000700077c02 */ /* 0x008fe20008000f00 */
[----:B------:R-:W-:Y:S01]  /*7af0*/  IMAD.U32 R6, RZ, RZ, UR6 ;  /* 0x00000006ff067e24 */ /* 0x000fe2000f8e00ff */
[----:B-----5:R-:W-:Y:S01]  /*7b00*/  MOV R11, UR5 ;  /* 0x00000005000b7c02 */ /* 0x020fe20008000f00 */
[----:B------:R-:W-:Y:S02]  /*7b10*/  IMAD.U32 R10, RZ, RZ, UR4 ;  /* 0x00000004ff0a7e24 */ /* 0x000fe4000f8e00ff */
[----:B------:R-:W-:Y:S07]  /*7b20*/  LEPC R20, `(.L_x_121) ;  /* 0x000000001014794e */ /* 0x000fee0000000000 */
[----:B-1--4-:R-:W-:Y:S05]  /*7b30*/  CALL.ABS.NOINC R2 ;  /* 0x0000000002007343 */ /* 0x012fea0003c00000 */
.L_x_121:
[----:B------:R-:W-:Y:S01]  /*7b40*/  ISETP.NE.AND P0, PT, R178, RZ, PT ;  /* 0x000000ffb200720c */ /* 0x000fe20003f05270 */
[----:B------:R-:W-:Y:S05]  /*7b50*/  WARPSYNC.ALL ;  /* 0x0000000000007948 */ /* 0x000fea0003800000 */
[----:B------:R-:W-:Y:S01]  /*7b60*/  R2UR UR4, R71 ;  /* 0x00000000470472ca */ /* 0x000fe200000e0000 */
[----:B------:R-:W-:Y:S01]  /*7b70*/  BSSY.RECONVERGENT B0, `(.L_x_122) ;  /* 0x000011d000007945 */ /* 0x000fe20003800200 */
[----:B------:R-:W-:Y:S02]  /*7b80*/  F2FP.F16.E5M2.UNPACK_B R11, R141 ;  /* 0x0000008dff0b723e */ /* 0x000fe400020004ff */
[----:B------:R-:W-:Y:S02]  /*7b90*/  F2FP.F16.E5M2.UNPACK_B R10, R142 ;  /* 0x0000008eff0a723e */ /* 0x000fe400020004ff */
[----:B------:R-:W-:Y:S01]  /*7ba0*/  F2FP.F16.E5M2.UNPACK_B R9, R143 ;  /* 0x0000008fff09723e */ /* 0x000fe200020004ff */
[--C-:B------:R-:W-:Y:S01]  /*7bb0*/  HADD2.F32 R74, -RZ, R11.reuse.H0_H0 ;  /* 0x2000000bff4a7230 */ /* 0x100fe20000004100 */
[----:B------:R-:W-:Y:S01]  /*7bc0*/  F2FP.F16.E5M2.UNPACK_B R8, R144 ;  /* 0x00000090ff08723e */ /* 0x000fe200020004ff */
[----:B------:R-:W-:Y:S01]  /*7bd0*/  HADD2.F32 R76, -RZ, R11.H1_H1 ;  /* 0x3000000bff4c7230 */ /* 0x000fe20000004100 */
[----:B------:R-:W-:Y:S01]  /*7be0*/  F2FP.F16.E5M2.UNPACK_B R7, R145 ;  /* 0x00000091ff07723e */ /* 0x000fe200020004ff */
[--C-:B------:R-:W-:Y:S01]  /*7bf0*/  HADD2.F32 R77, -RZ, R10.reuse.H0_H0 ;  /* 0x2000000aff4d7230 */ /* 0x100fe20000004100 */
[----:B------:R-:W-:Y:S01]  /*7c00*/  F2FP.F16.E5M2.UNPACK_B R6, R146 ;  /* 0x00000092ff06723e */ /* 0x000fe200020004ff */
[----:B------:R-:W-:Y:S01]  /*7c10*/  HADD2.F32 R80, -RZ, R10.H1_H1 ;  /* 0x3000000aff507230 */ /* 0x000fe20000004100 */
[----:B------:R-:W-:Y:S01]  /*7c20*/  F2FP.F16.E5M2.UNPACK_B R5, R147 ;  /* 0x00000093ff05723e */ /* 0x000fe200020004ff */
[--C-:B------:R-:W-:Y:S01]  /*7c30*/  HADD2.F32 R81, -RZ, R9.reuse.H0_H0 ;  /* 0x20000009ff517230 */ /* 0x100fe20000004100 */
[----:B-1----:R-:W-:Y:S01]  /*7c40*/  F2FP.F16.E5M2.UNPACK_B R4, R148 ;  /* 0x00000094ff04723e */ /* 0x002fe200020004ff */
[----:B------:R-:W-:Y:S01]  /*7c50*/  HADD2.F32 R83, -RZ, R9.H1_H1 ;  /* 0x30000009ff537230 */ /* 0x000fe20000004100 */
[-C--:B------:R-:W-:Y:S01]  /*7c60*/  F2FP.F16.E5M2.UNPACK_B R2, R140.reuse ;  /* 0x0000008cff02723e */ /* 0x080fe200020004ff */
[--C-:B------:R-:W-:Y:S01]  /*7c70*/  HADD2.F32 R86, -RZ, R8.reuse.H0_H0 ;  /* 0x20000008ff567230 */ /* 0x100fe20000004100 */
[----:B------:R-:W-:Y:S01]  /*7c80*/  F2FP.F16.E5M2.UNPACK_B R140, R140.H1 ;  /* 0x0000008cff8c723e */ /* 0x000fe200030004ff */
[----:B------:R-:W-:Y:S01]  /*7c90*/  HADD2.F32 R87, -RZ, R8.H1_H1 ;  /* 0x30000008ff577230 */ /* 0x000fe20000004100 */
[----:B------:R-:W-:Y:S01]  /*7ca0*/  F2FP.F16.E5M2.UNPACK_B R141, R141.H1 ;  /* 0x0000008dff8d723e */ /* 0x000fe200030004ff */
[--C-:B------:R-:W-:Y:S01]  /*7cb0*/  HADD2.F32 R90, -RZ, R7.reuse.H0_H0 ;  /* 0x20000007ff5a7230 */ /* 0x100fe20000004100 */
[----:B------:R-:W-:Y:S01]  /*7cc0*/  F2FP.F16.E5M2.UNPACK_B R142, R142.H1 ;  /* 0x0000008eff8e723e */ /* 0x000fe200030004ff */
[----:B------:R-:W-:Y:S01]  /*7cd0*/  HADD2.F32 R91, -RZ, R7.H1_H1 ;  /* 0x30000007ff5b7230 */ /* 0x000fe20000004100 */
[----:B------:R-:W-:Y:S01]  /*7ce0*/  F2FP.F16.E5M2.UNPACK_B R143, R143.H1 ;  /* 0x0000008fff8f723e */ /* 0x000fe200030004ff */
[--C-:B------:R-:W-:Y:S01]  /*7cf0*/  HADD2.F32 R94, -RZ, R6.reuse.H0_H0 ;  /* 0x20000006ff5e7230 */ /* 0x100fe20000004100 */
[----:B------:R-:W-:Y:S01]  /*7d00*/  IADD3 R161, PT, PT, R161, 0xc0, RZ ;  /* 0x000000c0a1a17810 */ /* 0x000fe20007ffe0ff */
[----:B------:R-:W-:Y:S01]  /*7d10*/  HADD2.F32 R95, -RZ, R6.H1_H1 ;  /* 0x30000006ff5f7230 */ /* 0x000fe20000004100 */
[----:B------:R-:W-:Y:S01]  /*7d20*/  F2FP.F16.E5M2.UNPACK_B R107, R149 ;  /* 0x00000095ff6b723e */ /* 0x000fe200020004ff */
[--C-:B------:R-:W-:Y:S01]  /*7d30*/  HADD2.F32 R98, -RZ, R5.reuse.H0_H0 ;  /* 0x20000005ff627230 */ /* 0x100fe20000004100 */
[----:B------:R-:W-:Y:S01]  /*7d40*/  LOP3.LUT R161, R161, 0xfefffff8, RZ, 0xc0, !PT ;  /* 0xfefffff8a1a17812 */ /* 0x000fe200078ec0ff */
[----:B------:R-:W-:Y:S01]  /*7d50*/  HADD2.F32 R99, -RZ, R5.H1_H1 ;  /* 0x30000005ff637230 */ /* 0x000fe20000004100 */
[----:B------:R-:W-:Y:S01]  /*7d60*/  F2FP.F16.E5M2.UNPACK_B R111, R150 ;  /* 0x00000096ff6f723e */ /* 0x000fe200020004ff */
[--C-:B------:R-:W-:Y:S01]  /*7d70*/  HADD2.F32 R102, -RZ, R4.reuse.H0_H0 ;  /* 0x20000004ff667230 */ /* 0x100fe20000004100 */
[----:B------:R-:W-:Y:S01]  /*7d80*/  F2FP.F16.E5M2.UNPACK_B R115, R151 ;  /* 0x00000097ff73723e */ /* 0x000fe200020004ff */
[----:B------:R-:W-:Y:S01]  /*7d90*/  HADD2.F32 R103, -RZ, R4.H1_H1 ;  /* 0x30000004ff677230 */ /* 0x000fe20000004100 */
[----:B------:R-:W-:Y:S01]  /*7da0*/  F2FP.F16.E5M2.UNPACK_B R119, R152 ;  /* 0x00000098ff77723e */ /* 0x000fe200020004ff */
[----:B------:R-:W1:Y:S01]  /*7db0*/  LDTM.x64 R4, tmem[UR4+0x40] ;  /* 0x00004004000479ee */ /* 0x000e620008340000 */
[--C-:B------:R-:W-:Y:S01]  /*7dc0*/  HADD2.F32 R0, -RZ, R2.reuse.H0_H0 ;  /* 0x20000002ff007230 */ /* 0x100fe20000004100 */
[----:B------:R-:W-:Y:S01]  /*7dd0*/  NOP ;  /* 0x0000000000007918 */ /* 0x000fe20000000000 */
[----:B-1----:R1:W-:Y:S01]  /*7de0*/  SYNCS.ARRIVE.TRANS64.RED.A1T0 RZ, [R161+URZ], RZ ;  /* 0x000000ffa1ff79a7 */ /* 0x0023e200081004ff */
[----:B------:R-:W-:Y:S01]  /*7df0*/  HADD2.F32 R2, -RZ, R2.H1_H1 ;  /* 0x30000002ff027230 */ /* 0x000fe20000004100 */
[----:B------:R-:W-:Y:S01]  /*7e00*/  F2FP.F16.E5M2.UNPACK_B R123, R153 ;  /* 0x00000099ff7b723e */ /* 0x000fe200020004ff */
[----:B------:R-:W-:Y:S01]  /*7e10*/  HADD2.F32 R78, -RZ, R141.H1_H1 ;  /* 0x3000008dff4e7230 */ /* 0x000fe20000004100 */
[----:B------:R-:W-:Y:S01]  /*7e20*/  F2FP.F16.E5M2.UNPACK_B R127, R154 ;  /* 0x0000009aff7f723e */ /* 0x000fe200020004ff */
[--C-:B------:R-:W-:Y:S01]  /*7e30*/  HADD2.F32 R106, -RZ, R107.reuse.H0_H0 ;  /* 0x2000006bff6a7230 */ /* 0x100fe20000004100 */
[----:B------:R-:W-:Y:S01]  /*7e40*/  F2FP.F16.E5M2.UNPACK_B R130, R155 ;  /* 0x0000009bff82723e */ /* 0x000fe200020004ff */
[----:B------:R-:W-:Y:S01]  /*7e50*/  HADD2.F32 R107, -RZ, R107.H1_H1 ;  /* 0x3000006bff6b7230 */ /* 0x000fe20000004100 */
[----:B------:R-:W-:Y:S01]  /*7e60*/  F2FP.F16.E5M2.UNPACK_B R144, R144.H1 ;  /* 0x00000090ff90723e */ /* 0x000fe200030004ff */
        /* <DEDUP_REMOVED lines=12> */
[C---:B------:R-:W-:Y:S01]  /*7f30*/  FMUL R4, R70.reuse, R4 ;  /* 0x0000000446047220 */ /* 0x040fe20000400000 */
[C---:B------:R-:W-:Y:S01]  /*7f40*/  FMUL R5, R70.reuse, R5 ;  /* 0x0000000546057220 */ /* 0x040fe20000400000 */
[--C-:B------:R-:W-:Y:S02]  /*7f50*/  HADD2.F32 R3, -RZ, R140.reuse.H0_H0 ;  /* 0x2000008cff037230 */ /* 0x100fe40000004100 */
        /* <DEDUP_REMOVED lines=9> */
[----:B------:R-:W-:Y:S02]  /*7ff0*/  HADD2.F32 R122, -RZ, R123.H0_H0 ;  /* 0x2000007bff7a7230 */ /* 0x000fe40000004100 */
[C---:B------:R-:W-:Y:S01]  /*8000*/  FMUL R6, R70.reuse, R6 ;  /* 0x0000000646067220 */ /* 0x040fe20000400000 */
[----:B------:R-:W-:Y:S02]  /*8010*/  HADD2.F32 R72, -RZ, R140.H1_H1 ;  /* 0x3000008cff487230 */ /* 0x000fe40000004100 */
[C---:B------:R-:W-:Y:S01]  /*8020*/  FMUL R7, R70.reuse, R7 ;  /* 0x0000000746077220 */ /* 0x040fe20000400000 */
[----:B------:R-:W-:Y:S02]  /*8030*/  HADD2.F32 R75, -RZ, R141.H0_H0 ;  /* 0x2000008dff4b7230 */ /* 0x000fe40000004100 */
[C---:B------:R-:W-:Y:S01]  /*8040*/  FFMA R6, R73.reuse, R3, R6 ;  /* 0x0000000349067223 */ /* 0x040fe20000000006 */
[----:B------:R-:W-:Y:S02]  /*8050*/  HADD2.F32 R123, -RZ, R123.H1_H1 ;  /* 0x3000007bff7b7230 */ /* 0x000fe40000004100 */
[C---:B------:R-:W-:Y:S01]  /*8060*/  FFMA R7, R73.reuse, R72, R7 ;  /* 0x0000004849077223 */ /* 0x040fe20000000007 */
[C---:B------:R-:W-:Y:S01]  /*8070*/  FFMA R8, R73.reuse, R74, R8 ;  /* 0x0000004a49087223 */ /* 0x040fe20000000008 */
[----:B------:R-:W-:Y:S01]  /*8080*/  FFMA R9, R73, R76, R9 ;  /* 0x0000004c49097223 */ /* 0x000fe20000000009 */
[--C-:B------:R-:W-:Y:S02]  /*8090*/  HADD2.F32 R126, -RZ, R127.reuse.H0_H0 ;  /* 0x2000007fff7e7230 */ /* 0x100fe40000004100 */
[C---:B------:R-:W-:Y:S01]  /*80a0*/  FMUL R10, R70.reuse, R10 ;  /* 0x0000000a460a7220 */ /* 0x040fe20000400000 */
[----:B------:R-:W-:Y:S01]  /*80b0*/  F2FP.SATFINITE.E5M2.F32.PACK_AB_MERGE_C R76, R7, R6, RZ ;  /* 0x00000006074c723e */ /* 0x000fe200048060ff */
[C---:B------:R-:W-:Y:S01]  /*80c0*/  FMUL R7, R70.reuse, R20 ;  /* 0x0000001446077220 */ /* 0x040fe20000400000 */
[----:B------:R-:W-:Y:S02]  /*80d0*/  HADD2.F32 R127, -RZ, R127.H1_H1 ;  /* 0x3000007fff7f7230 */ /* 0x000fe40000004100 */
[C---:B------:R-:W-:Y:S01]  /*80e0*/  FFMA R10, R73.reuse, R75, R10 ;  /* 0x0000004b490a7223 */ /* 0x040fe2000000000a */
[----:B------:R-:W-:Y:S02]  /*80f0*/  HADD2.F32 R72, -RZ, R130.H0_H0 ;  /* 0x20000082ff487230 */ /* 0x000fe40000004100 */
[C---:B------:R-:W-:Y:S01]  /*8100*/  FMUL R11, R70.reuse, R11 ;  /* 0x0000000b460b7220 */ /* 0x040fe20000400000 */
[--C-:B------:R-:W-:Y:S02]  /*8110*/  HADD2.F32 R79, -RZ, R142.reuse.H0_H0 ;  /* 0x2000008eff4f7230 */ /* 0x100fe40000004100 */
[C---:B------:R-:W-:Y:S01]  /*8120*/  FMUL R14, R70.reuse, R14 ;  /* 0x0000000e460e7220 */ /* 0x040fe20000400000 */
[----:B------:R-:W-:Y:S02]  /*8130*/  HADD2.F32 R82, -RZ, R142.H1_H1 ;  /* 0x3000008eff527230 */ /* 0x000fe40000004100 */
[C---:B------:R-:W-:Y:S01]  /*8140*/  FFMA R11, R73.reuse, R78, R11 ;  /* 0x0000004e490b7223 */ /* 0x040fe2000000000b */
[C---:B------:R-:W-:Y:S01]  /*8150*/  FFMA R12, R73.reuse, R77, R12 ;  /* 0x0000004d490c7223 */ /* 0x040fe2000000000c */
[C---:B------:R-:W-:Y:S01]  /*8160*/  FFMA R13, R73.reuse, R80, R13 ;  /* 0x00000050490d7223 */ /* 0x040fe2000000000d */
[----:B------:R-:W-:Y:S01]  /*8170*/  FFMA R14, R73, R79, R14 ;  /* 0x0000004f490e7223 */ /* 0x000fe2000000000e */
[----:B------:R-:W-:Y:S01]  /*8180*/  HADD2.F32 R75, -RZ, R130.H1_H1 ;  /* 0x30000082ff4b7230 */ /* 0x000fe20000004100 */
[----:B------:R-:W-:Y:S01]  /*8190*/  F2FP.SATFINITE.E5M2.F32.PACK_AB_MERGE_C R78, R11, R10, RZ ;  /* 0x0000000a0b4e723e */ /* 0x000fe200048060ff */
[C---:B------:R-:W-:Y:S01]  /*81a0*/  FMUL R10, R70.reuse, R21 ;  /* 0x00000015460a7220 */ /* 0x040fe20000400000 */
[C---:B------:R-:W-:Y:S01]  /*81b0*/  FMUL R21, R70.reuse, R28 ;  /* 0x0000001c46157220 */ /* 0x040fe20000400000 */
        /* <DEDUP_REMOVED lines=8> */
[C---:B------:R-:W-:Y:S01]  /*8240*/  FMUL R18, R70.reuse, R25 ;  /* 0x0000001946127220 */ /* 0x040fe20000400000 */
[----:B------:R-:W-:Y:S01]  /*8250*/  F2FP.SATFINITE.E5M2.F32.PACK_AB_MERGE_C R14, R15, R14, RZ ;  /* 0x0000000e0f0e723e */ /* 0x000fe200048060ff */
        /* <DEDUP_REMOVED lines=8> */
[C---:B------:R-:W-:Y:S01]  /*82e0*/  FFMA R11, R73.reuse, R88, R11 ;  /* 0x00000058490b7223 */ /* 0x040fe2000000000b */
[----:B------:R-:W-:Y:S01]  /*82f0*/  FMUL R22, R70, R29 ;  /* 0x0000001d46167220 */ /* 0x000fe20000400000 */
        /* <DEDUP_REMOVED lines=13> */
[----:B------:R-:W-:Y:S01]  /*83d0*/  FMUL R20, R70, R27 ;  /* 0x0000001b46147220 */ /* 0x000fe20000400000 */
[--C-:B------:R-:W-:Y:S01]  /*83e0*/  HADD2.F32 R96, -RZ, R146.reuse.H0_H0 ;  /* 0x20000092ff607230 */ /* 0x100fe20000004100 */
[----:B------:R-:W-:Y:S01]  /*83f0*/  F2FP.SATFINITE.E5M2.F32.PACK_AB_MERGE_C R16, R10, R7, R16 ;  /* 0x000000070a10723e */ /* 0x000fe20004806010 */
[----:B------:R-:W-:Y:S02]  /*8400*/  HADD2.F32 R97, -RZ, R146.H1_H1 ;  /* 0x30000092ff617230 */ /* 0x000fe40000004100 */
[C---:B------:R-:W-:Y:S01]  /*8410*/  FFMA R20, R73.reuse, R93, R20 ;  /* 0x0000005d49147223 */ /* 0x040fe20000000014 */
[C---:B------:R-:W-:Y:S01]  /*8420*/  FFMA R21, R73.reuse, R94, R21 ;  /* 0x0000005e49157223 */ /* 0x040fe20000000015 */
[C---:B------:R-:W-:Y:S01]  /*8430*/  FFMA R22, R73.reuse, R95, R22 ;  /* 0x0000005f49167223 */ /* 0x040fe20000000016 */
[C---:B------:R-:W-:Y:S01]  /*8440*/  FMUL R23, R70.reuse, R30 ;  /* 0x0000001e46177220 */ /* 0x040fe20000400000 */
[----:B------:R-:W-:Y:S01]  /*8450*/  FMUL R30, R70, R37 ;  /* 0x00000025461e7220 */ /* 0x000fe20000400000 */
[----:B------:R-:W-:Y:S01]  /*8460*/  F2FP.SATFINITE.E5M2.F32.PACK_AB_MERGE_C R19, R20, R19, RZ ;  /* 0x000000131413723e */ /* 0x000fe200048060ff */
[C---:B------:R-:W-:Y:S01]  /*8470*/  FMUL R37, R70.reuse, R44 ;  /* 0x0000002c46257220 */ /* 0x040fe20000400000 */
[C---:B------:R-:W-:Y:S01]  /*8480*/  FFMA R23, R73.reuse, R96, R23 ;  /* 0x0000006049177223 */ /* 0x040fe20000000017 */
        /* <DEDUP_REMOVED lines=20> */
[----:B------:R-:W-:Y:S01]  /*85d0*/  F2FP.F16.E5M2.UNPACK_B R151, R151.H1 ;  /* 0x00000097ff97723e */ /* 0x000fe200030004ff */
[----:B------:R-:W-:Y:S01]  /*85e0*/  FMUL R38, R70, R45 ;  /* 0x0000002d46267220 */ /* 0x000fe20000400000 */
[----:B------:R-:W-:Y:S01]  /*85f0*/  F2FP.SATFINITE.E5M2.F32.PACK_AB_MERGE_C R19, R28, R27, RZ ;  /* 0x0000001b1c13723e */ /* 0x000fe200048060ff */
[----:B------:R-:W-:Y:S01]  /*8600*/  FFMA R31, R73, R104, R31 ;  /* 0x00000068491f7223 */ /* 0x000fe2000000001f */
[C---:B------:R-:W-:Y:S01]  /*8610*/  FMUL R45, R70.reuse, R52 ;  /* 0x00000034462d7220 */ /* 0x040fe20000400000 */
[C---:B------:R-:W-:Y:S01]  /*8620*/  FMUL R52, R70.reuse, R59 ;  /* 0x0000003b46347220 */ /* 0x040fe20000400000 */
[----:B------:R-:W-:Y:S01]  /*8630*/  F2FP.F16.E5M2.UNPACK_B R152, R152.H1 ;  /* 0x00000098ff98723e */ /* 0x000fe200030004ff */
[C---:B------:R-:W-:Y:S01]  /*8640*/  FMUL R59, R70.reuse, R66 ;  /* 0x00000042463b7220 */ /* 0x040fe20000400000 */
[----:B------:R-:W-:Y:S01]  /*8650*/  F2FP.SATFINITE.E5M2.F32.PACK_AB_MERGE_C R66, R13, R12, R14 ;  /* 0x0000000c0d42723e */ /* 0x000fe2000480600e */
        /* <DEDUP_REMOVED lines=11> */
[C---:B------:R-:W-:Y:S01]  /*8710*/  FFMA R35, R73.reuse, R108, R35 ;  /* 0x0000006c49237223 */ /* 0x040fe20000000023 */
[C---:B------:R-:W-:Y:S01]  /*8720*/  FMUL R36, R70.reuse, R43 ;  /* 0x0000002b46247220 */ /* 0x040fe20000400000 */
[--C-:B------:R-:W-:Y:S02]  /*8730*/  HADD2.F32 R112, -RZ, R150.reuse.H0_H0 ;  /* 0x20000096ff707230 */ /* 0x100fe40000004100 */
[C---:B------:R-:W-:Y:S01]  /*8740*/  FMUL R39, R70.reuse, R46 ;  /* 0x0000002e46277220 */ /* 0x040fe20000400000 */
[----:B------:R-:W-:Y:S02]  /*8750*/  HADD2.F32 R113, -RZ, R150.H1_H1 ;  /* 0x30000096ff717230 */ /* 0x000fe40000004100 */
        /* <DEDUP_REMOVED lines=12> */
[C---:B------:R-:W-:Y:S01]  /*8820*/  FMUL R46, R70.reuse, R53 ;  /* 0x00000035462e7220 */ /* 0x040fe20000400000 */
[--C-:B------:R-:W-:Y:S02]  /*8830*/  HADD2.F32 R120, -RZ, R152.reuse.H0_H0 ;  /* 0x20000098ff787230 */ /* 0x100fe40000004100 */
[C---:B------:R-:W-:Y:S01]  /*8840*/  FMUL R50, R70.reuse, R57 ;  /* 0x0000003946327220 */ /* 0x040fe20000400000 */
[C---:B------:R-:W-:Y:S01]  /*8850*/  FMUL R51, R70.reuse, R58 ;  /* 0x0000003a46337220 */ /* 0x040fe20000400000 */
[C---:B------:R-:W-:Y:S01]  /*8860*/  FMUL R53, R70.reuse, R60 ;  /* 0x0000003c46357220 */ /* 0x040fe20000400000 */
[C---:B------:R-:W-:Y:S01]  /*8870*/  FFMA R43, R73.reuse, R116, R43 ;  /* 0x00000074492b7223 */ /* 0x040fe2000000002b */
[----:B------:R-:W-:Y:S02]  /*8880*/  HADD2.F32 R121, -RZ, R152.H1_H1 ;  /* 0x30000098ff797230 */ /* 0x000fe40000004100 */
[C---:B------:R-:W-:Y:S01]  /*8890*/  FMUL R47, R70.reuse, R54 ;  /* 0x00000036462f7220 */ /* 0x040fe20000400000 */
[C---:B------:R-:W-:Y:S01]  /*88a0*/  FMUL R57, R70.reuse, R64 ;  /* 0x0000004046397220 */ /* 0x040fe20000400000 */
[C---:B------:R-:W-:Y:S01]  /*88b0*/  FMUL R58, R70.reuse, R65 ;  /* 0x00000041463a7220 */ /* 0x040fe20000400000 */
[C---:B------:R-:W-:Y:S01]  /*88c0*/  FMUL R60, R70.reuse, R67 ;  /* 0x00000043463c7220 */ /* 0x040fe20000400000 */
[----:B------:R-:W-:Y:S01]  /*88d0*/  FFMA R44, R73, R117, R44 ;  /* 0x00000075492c7223 */ /* 0x000fe2000000002c */
[C---:B------:R-:W-:Y:S01]  /*88e0*/  FMUL R48, R70.reuse, R55 ;  /* 0x0000003746307220 */ /* 0x040fe20000400000 */
[----:B------:R-:W-:Y:S01]  /*88f0*/  F2FP.SATFINITE.E5M2.F32.PACK_AB_MERGE_C R64, R5, R4, R76 ;  /* 0x000000040540723e */ /* 0x000fe2000480604c */
[----:B------:R-:W-:Y:S01]  /*8900*/  FFMA R45, R73, R118, R45 ;  /* 0x00000076492d7223 */ /* 0x000fe2000000002d */
[----:B------:R-:W-:Y:S01]  /*8910*/  F2FP.SATFINITE.E5M2.F32.PACK_AB_MERGE_C R65, R9, R8, R78 ;  /* 0x000000080941723e */ /* 0x000fe2000480604e */
[----:B------:R-:W-:Y:S01]  /*8920*/  FMUL R49, R70, R56 ;  /* 0x0000003846317220 */ /* 0x000fe20000400000 */
[----:B------:R-:W-:Y:S01]  /*8930*/  F2FP.SATFINITE.E5M2.F32.PACK_AB_MERGE_C R67, R2, R0, R3 ;  /* 0x000000000243723e */ /* 0x000fe20004806003 */
[C---:B------:R-:W-:Y:S01]  /*8940*/  FFMA R46, R73.reuse, R119, R46 ;  /* 0x00000077492e7223 */ /* 0x040fe2000000002e */
[----:B------:R-:W-:Y:S01]  /*8950*/  F2FP.F16.E5M2.UNPACK_B R154, R154.H1 ;  /* 0x0000009aff9a723e */ /* 0x000fe200030004ff */
[--C-:B------:R-:W-:Y:S02]  /*8960*/  HADD2.F32 R124, -RZ, R153.reuse.H0_H0 ;  /* 0x20000099ff7c7230 */ /* 0x100fe40000004100 */
[C---:B------:R-:W-:Y:S01]  /*8970*/  FFMA R47, R73.reuse, R120, R47 ;  /* 0x00000078492f7223 */ /* 0x040fe2000000002f */
[----:B------:R1:W-:Y:S01]  /*8980*/  STS.128 [R137+UR44+0x6200], R64 ;  /* 0x0062004089007988 */ /* 0x0003e20008000c2c */
[----:B------:R-:W-:Y:S02]  /*8990*/  HADD2.F32 R125, -RZ, R153.H1_H1 ;  /* 0x30000099ff7d7230 */ /* 0x000fe40000004100 */
[C---:B------:R-:W-:Y:S01]  /*89a0*/  FFMA R48, R73.reuse, R121, R48 ;  /* 0x0000007949307223 */ /* 0x040fe20000000030 */
[C---:B------:R-:W-:Y:S01]  /*89b0*/  FFMA R49, R73.reuse, R122, R49 ;  /* 0x0000007a49317223 */ /* 0x040fe20000000031 */
[----:B------:R-:W-:Y:S01]  /*89c0*/  F2FP.F16.E5M2.UNPACK_B R155, R155.H1 ;  /* 0x0000009bff9b723e */ /* 0x000fe200030004ff */
[C---:B------:R-:W-:Y:S01]  /*89d0*/  FFMA R50, R73.reuse, R123, R50 ;  /* 0x0000007b49327223 */ /* 0x040fe20000000032 */
[----:B------:R-:W-:Y:S01]  /*89e0*/  FMUL R54, R70, R61 ;  /* 0x0000003d46367220 */ /* 0x000fe20000400000 */
[--C-:B------:R-:W-:Y:S01]  /*89f0*/  HADD2.F32 R128, -RZ, R154.reuse.H0_H0 ;  /* 0x2000009aff807230 */ /* 0x100fe20000004100 */
[----:B------:R1:W-:Y:S01]  /*8a00*/  STS.128 [R179+0x6010], R16 ;  /* 0x00601010b3007388 */ /* 0x0003e20000000c00 */
[----:B------:R-:W-:Y:S01]  /*8a10*/  F2FP.SATFINITE.E5M2.F32.PACK_AB_MERGE_C R35, R36, R35, RZ ;  /* 0x000000232423723e */ /* 0x000fe200048060ff */
[C---:B------:R-:W-:Y:S01]  /*8a20*/  FFMA R51, R73.reuse, R124, R51 ;  /* 0x0000007c49337223 */ /* 0x040fe20000000033 */
[----:B------:R-:W-:Y:S01]  /*8a30*/  F2FP.SATFINITE.E5M2.F32.PACK_AB_MERGE_C R39, R40, R39, RZ ;  /* 0x000000272827723e */ /* 0x000fe200048060ff */
[----:B------:R-:W-:Y:S02]  /*8a40*/  HADD2.F32 R129, -RZ, R154.H1_H1 ;  /* 0x3000009aff817230 */ /* 0x000fe40000004100 */
[C---:B------:R-:W-:Y:S01]  /*8a50*/  FMUL R55, R70.reuse, R62 ;  /* 0x0000003e46377220 */ /* 0x040fe20000400000 */
[C---:B------:R-:W-:Y:S01]  /*8a60*/  FFMA R52, R73.reuse, R125, R52 ;  /* 0x0000007d49347223 */ /* 0x040fe20000000034 */
[----:B------:R-:W-:Y:S01]  /*8a70*/  FMUL R56, R70, R63 ;  /* 0x0000003f46387220 */ /* 0x000fe20000400000 */
[C---:B------:R-:W-:Y:S01]  /*8a80*/  FFMA R53, R73.reuse, R126, R53 ;  /* 0x0000007e49357223 */ /* 0x040fe20000000035 */
[C---:B------:R-:W-:Y:S01]  /*8a90*/  FFMA R54, R73.reuse, R127, R54 ;  /* 0x0000007f49367223 */ /* 0x040fe20000000036 */
[--C-:B------:R-:W-:Y:S02]  /*8aa0*/  HADD2.F32 R74, -RZ, R155.reuse.H0_H0 ;  /* 0x2000009bff4a7230 */ /* 0x100fe40000004100 */
[C---:B------:R-:W-:Y:S01]  /*8ab0*/  FFMA R55, R73.reuse, R128, R55 ;  /* 0x0000008049377223 */ /* 0x040fe20000000037 */
[----:B------:R-:W-:Y:S02]  /*8ac0*/  HADD2.F32 R131, -RZ, R155.H1_H1 ;  /* 0x3000009bff837230 */ /* 0x000fe40000004100 */
[C---:B------:R-:W-:Y:S01]  /*8ad0*/  FFMA R56, R73.reuse, R129, R56 ;  /* 0x0000008149387223 */ /* 0x040fe20000000038 */
[----:B------:R-:W-:Y:S01]  /*8ae0*/  F2FP.SATFINITE.E5M2.F32.PACK_AB_MERGE_C R43, R44, R43, RZ ;  /* 0x0000002b2c2b723e */ /* 0x000fe200048060ff */
[C---:B------:R-:W-:Y:S01]  /*8af0*/  FFMA R57, R73.reuse, R72, R57 ;  /* 0x0000004849397223 */ /* 0x040fe20000000039 */
[C---:B------:R-:W-:Y:S01]  /*8b00*/  FFMA R58, R73.reuse, R75, R58 ;  /* 0x0000004b493a7223 */ /* 0x040fe2000000003a */
[C---:B------:R-:W-:Y:S01]  /*8b10*/  FFMA R59, R73.reuse, R74, R59 ;  /* 0x0000004a493b7223 */ /* 0x040fe2000000003b */
[----:B------:R-:W-:Y:S01]  /*8b20*/  F2FP.SATFINITE.E5M2.F32.PACK_AB_MERGE_C R33, R34, R33, R35 ;  /* 0x000000212221723e */ /* 0x000fe20004806023 */
[----:B------:R-:W-:Y:S01]  /*8b30*/  FFMA R60, R73, R131, R60 ;  /* 0x00000083493c7223 */ /* 0x000fe2000000003c */
[----:B------:R-:W-:Y:S02]  /*8b40*/  F2FP.SATFINITE.E5M2.F32.PACK_AB_MERGE_C R32, R30, R29, R32 ;  /* 0x0000001d1e20723e */ /* 0x000fe40004806020 */
        /* <DEDUP_REMOVED lines=11> */
[----:B------:R-:W-:Y:S03]  /*8c00*/  IADD3 R68, PT, PT, R68, 0x1, RZ ;  /* 0x0000000144447810 */ /* 0x000fe60007ffe0ff */
        /* <DEDUP_REMOVED lines=10> */
[----:B------:R-:W-:Y:S02]  /*8cb0*/  UIADD3 UR9, UPT, UPT, UR49, 0x40, URZ ;  /* 0x0000004031097890 */ /* 0x000fe4000fffe0ff */
[----:B------:R-:W-:Y:S01]  /*8cc0*/  UIADD3 UR8, UPT, UPT, UR44, 0x6200, URZ ;  /* 0x000062002c087890 */ /* 0x000fe2000fffe0ff */
[----:B------:R-:W-:Y:S01]  /*8cd0*/  UMOV UR10, UR50 ;  /* 0x00000032000a7c82 */ /* 0x000fe20008000000 */
[----:B------:R-:W-:Y:S01]  /*8ce0*/  UMOV UR11, UR36 ;  /* 0x00000024000b7c82 */ /* 0x000fe20008000000 */
[----:B--2---:R-:W-:Y:S04]  /*8cf0*/  UIADD3 UR4, UP0, UPT, UR6, 0x680, URZ ;  /* 0x0000068006047890 */ /* 0x004fe8000ff1e0ff */
[----:B------:R-:W-:Y:S09]  /*8d00*/  UIADD3.X UR5, UPT, UPT, URZ, UR7, URZ, UP0, !UPT ;  /* 0x00000007ff057290 */ /* 0x000ff200087fe4ff */
[----:B------:R2:W-:Y:S01]  /*8d10*/  UTMASTG.3D [UR8], [UR4] ;  /* 0x00000008040073b5 */ /* 0x0005e20008010000 */
[----:B------:R0:W-:Y:S01]  /*8d20*/  UTMACMDFLUSH ;  /* 0x00000000000079b7 */ /* 0x0001e20000000000 */
[----:B--2---:R-:W-:Y:S04]  /*8d30*/  DEPBAR.LE SB0, 0x1 ;  /* 0x000080400000791a */ /* 0x004fe80000000000 */
.L_x_123:
[----:B------:R-:W-:Y:S05]  /*8d40*/  BSYNC.RECONVERGENT B0 ;  /* 0x0000000000007941 */ /* 0x000fea0003800200 */
.L_x_122:
[----:B------:R-:W-:Y:S01]  /*8d50*/  BAR.SYNC.DEFER_BLOCKING 0x1, 0x80 ;  /* 0x0042000000007b1d */ /* 0x000fe20000010000 */
[----:B------:R-:W-:Y:S01]  /*8d60*/  ISETP.NE.AND P0, PT, R162, 0x2, PT ;  /* 0x00000002a200780c */ /* 0x000fe20003f05270 */
[----:B------:R-:W-:Y:S01]  /*8d70*/  UISETP.NE.AND UP0, UPT, UR45, URZ, UPT ;  /* 0x000000ff2d00728c */ /* 0x000fe2000bf05270 */
[----:B------:R-:W-:Y:S01]  /*8d80*/  ISETP.NE.AND P1, PT, R68, 0x4, PT ;  /* 0x000000044400780c */ /* 0x000fe20003f25270 */
[----:B------:R-:W-:Y:S01]  /*8d90*/  UIADD3 UR20, UPT, UPT, UR37, UR59, URZ ;  /* 0x0000003b25147290 */ /* 0x000fe2000fffe0ff */
[----:B------:R-:W-:Y:S01]  /*8da0*/  SEL R0, RZ, 0x1, P0 ;  /* 0x00000001ff007807 */ /* 0x000fe20000000000 */
[----:B------:R-:W-:Y:S01]  /*8db0*/  UIADD3 UR16, UPT, UPT, UR38, UR62, URZ ;  /* 0x0000003e26107290 */ /* 0x000fe2000fffe0ff */
[----:B------:R-:W-:Y:S02]  /*8dc0*/  SEL R3, RZ, 0x1, P1 ;  /* 0x00000001ff037807 */ /* 0x000fe40000800000 */
[----:B------:R-:W-:Y:S02]  /*8dd0*/  LOP3.LUT R167, R167, R0, RZ, 0x3c, !PT ;  /* 0x00000000a7a77212 */ /* 0x000fe400078e3cff */
[----:B------:R-:W-:Y:S02]  /*8de0*/  LOP3.LUT R168, R168, R3, RZ, 0x3c, !PT ;  /* 0x00000003a8a87212 */ /* 0x000fe400078e3cff */
[----:B------:R-:W-:Y:S02]  /*8df0*/  SEL R162, R162, RZ, P0 ;  /* 0x000000ffa2a27207 */ /* 0x000fe40000000000 */
[----:B------:R-:W-:Y:S01]  /*8e00*/  SEL R68, R68, RZ, P1 ;  /* 0x000000ff44447207 */ /* 0x000fe20000800000 */
[----:B------:R-:W-:Y:S01]  /*8e10*/  UMOV UR36, UR58 ;  /* 0x0000003a00247c82 */ /* 0x000fe20008000000 */
[----:B------:R-:W-:Y:S05]  /*8e20*/  BRA.U UP0, `(.L_x_124) ;  /* 0xffffffc500647547 */ /* 0x000fea000b83ffff */
[----:B------:R-:W-:Y:S05]  /*8e30*/  EXIT ;  /* 0x000000000000794d */ /* 0x000fea0003800000 */
.L_x_24:
[----:B-1----:R1:W2:Y:S02]  /*8e40*/  SYNCS.PHASECHK.TRANS64.TRYWAIT P0, [R0+URZ+0xf0], R3 ;  /* 0x0000f003000075a7 */ /* 0x0022a400080011ff */
[----:B--2---:R-:W-:Y:S05]  /*8e50*/  @!P0 NANOSLEEP.SYNCS 0x989680 ;  /* 0x009896800000895d */ /* 0x004fea0003900000 */
[----:B------:R-:W2:Y:S02]  /*8e60*/  @!P0 SYNCS.PHASECHK.TRANS64 P0, [R0+URZ+0xf0], R3 ;  /* 0x0000f003000085a7 */ /* 0x000ea400080010ff */
[----:B--2---:R-:W-:Y:S05]  /*8e70*/  @!P0 BRA `(.L_x_24) ;  /* 0xfffffffc00f08947 */ /* 0x004fea000383ffff */
[----:B------:R-:W-:Y:S05]  /*8e80*/  BRA `(.L_x_125) ;  /* 0xffffff8800d87947 */ /* 0x000fea000383ffff */
.L_x_27:
[----:B-1----:R-:W-:-:S07]  /*8e90*/  MOV R0, UR33 ;  /* 0x0000002100007c02 */ /* 0x002fce0008000f00 */
.L_x_126:
[----:B-1----:R1:W2:Y:S02]  /*8ea0*/  SYNCS.PHASECHK.TRANS64.TRYWAIT P0, [R0+URZ+0x28], R3 ;  /* 0x00002803000075a7 */ /* 0x0022a400080011ff */
[----:B--2---:R-:W-:Y:S05]  /*8eb0*/  @!P0 NANOSLEEP.SYNCS 0x989680 ;  /* 0x009896800000895d */ /* 0x004fea0003900000 */
[----:B------:R-:W2:Y:S02]  /*8ec0*/  @!P0 SYNCS.PHASECHK.TRANS64 P0, [R0+URZ+0x28], R3 ;  /* 0x00002803000085a7 */ /* 0x000ea400080010ff */
[----:B--2---:R-:W-:Y:S05]  /*8ed0*/  @!P0 BRA `(.L_x_126) ;  /* 0xfffffffc00f08947 */ /* 0x004fea000383ffff */
[----:B------:R-:W-:Y:S05]  /*8ee0*/  BRA `(.L_x_26) ;  /* 0xffffff8c00287947 */ /* 0x000fea000383ffff */
.L_x_34:
[----:B-1----:R-:W-:-:S07]  /*8ef0*/  MOV R0, UR17 ;  /* 0x0000001100007c02 */ /* 0x002fce0008000f00 */
.L_x_127:
[----:B-1----:R1:W2:Y:S02]  /*8f00*/  SYNCS.PHASECHK.TRANS64.TRYWAIT P0, [R0+URZ+0x28], R3 ;  /* 0x00002803000075a7 */ /* 0x0022a400080011ff */
[----:B--2---:R-:W-:Y:S05]  /*8f10*/  @!P0 NANOSLEEP.SYNCS 0x989680 ;  /* 0x009896800000895d */ /* 0x004fea0003900000 */
[----:B------:R-:W2:Y:S02]  /*8f20*/  @!P0 SYNCS.PHASECHK.TRANS64 P0, [R0+URZ+0x28], R3 ;  /* 0x00002803000085a7 */ /* 0x000ea400080010ff */
[----:B--2---:R-:W-:Y:S05]  /*8f30*/  @!P0 BRA `(.L_x_127) ;  /* 0xfffffffc00f08947 */ /* 0x004fea000383ffff */
[----:B------:R-:W-:Y:S05]  /*8f40*/  BRA `(.L_x_33) ;  /* 0xffffff8c00e87947 */ /* 0x000fea000383ffff */
.L_x_39:
[----:B-1----:R1:W2:Y:S02]  /*8f50*/  SYNCS.PHASECHK.TRANS64.TRYWAIT P0, [R3+URZ+0x80], R0 ;  /* 0x00008000030075a7 */ /* 0x0022a400080011ff */
[----:B--2---:R-:W-:Y:S05]  /*8f60*/  @!P0 NANOSLEEP.SYNCS 0x989680 ;  /* 0x009896800000895d */ /* 0x004fea0003900000 */
[----:B------:R-:W2:Y:S02]  /*8f70*/  @!P0 SYNCS.PHASECHK.TRANS64 P0, [R3+URZ+0x80], R0 ;  /* 0x00008000030085a7 */ /* 0x000ea400080010ff */
[----:B--2---:R-:W-:Y:S05]  /*8f80*/  @!P0 BRA `(.L_x_39) ;  /* 0xfffffffc00f08947 */ /* 0x004fea000383ffff */
[----:B------:R-:W-:Y:S05]  /*8f90*/  BRA `(.L_x_128) ;  /* 0xffffff90008c7947 */ /* 0x000fea000383ffff */
.L_x_43:
[----:B-1----:R-:W-:-:S07]  /*8fa0*/  MOV R0, UR4 ;  /* 0x0000000400007c02 */ /* 0x002fce0008000f00 */
.L_x_129:
[----:B-1----:R1:W2:Y:S02]  /*8fb0*/  SYNCS.PHASECHK.TRANS64.TRYWAIT P0, [R0+URZ], R3 ;  /* 0x00000003000075a7 */ /* 0x0022a400080011ff */
[----:B--2---:R-:W-:Y:S05]  /*8fc0*/  @!P0 NANOSLEEP.SYNCS 0x989680 ;  /* 0x009896800000895d */ /* 0x004fea0003900000 */
[----:B------:R-:W2:Y:S02]  /*8fd0*/  @!P0 SYNCS.PHASECHK.TRANS64 P0, [R0+URZ], R3 ;  /* 0x00000003000085a7 */ /* 0x000ea400080010ff */
[----:B--2---:R-:W-:Y:S05]  /*8fe0*/  @!P0 BRA `(.L_x_129) ;  /* 0xfffffffc00f08947 */ /* 0x004fea000383ffff */
[----:B------:R-:W-:Y:S05]  /*8ff0*/  BRA `(.L_x_130) ;  /* 0xffffff9800307947 */ /* 0x000fea000383ffff */
.L_x_44:
[----:B------:R-:W-:-:S07]  /*9000*/  MOV R0, UR5 ;  /* 0x0000000500007c02 */ /* 0x000fce0008000f00 */
.L_x_131:
[----:B-1----:R1:W2:Y:S02]  /*9010*/  SYNCS.PHASECHK.TRANS64.TRYWAIT P0, [R0+URZ], R3 ;  /* 0x00000003000075a7 */ /* 0x0022a400080011ff */
[----:B--2---:R-:W-:Y:S05]  /*9020*/  @!P0 NANOSLEEP.SYNCS 0x989680 ;  /* 0x009896800000895d */ /* 0x004fea0003900000 */
[----:B------:R-:W2:Y:S02]  /*9030*/  @!P0 SYNCS.PHASECHK.TRANS64 P0, [R0+URZ], R3 ;  /* 0x00000003000085a7 */ /* 0x000ea400080010ff */
[----:B--2---:R-:W-:Y:S05]  /*9040*/  @!P0 BRA `(.L_x_131) ;  /* 0xfffffffc00f08947 */ /* 0x004fea000383ffff */
[----:B------:R-:W-:Y:S05]  /*9050*/  BRA `(.L_x_132) ;  /* 0xffffff98003c7947 */ /* 0x000fea000383ffff */
.L_x_45:
[----:B------:R-:W-:-:S07]  /*9060*/  MOV R0, UR5 ;  /* 0x0000000500007c02 */ /* 0x000fce0008000f00 */
.L_x_133:
[----:B-1----:R1:W2:Y:S02]  /*9070*/  SYNCS.PHASECHK.TRANS64.TRYWAIT P0, [R0+URZ], R3 ;  /* 0x00000003000075a7 */ /* 0x0022a400080011ff */
[----:B--2---:R-:W-:Y:S05]  /*9080*/  @!P0 NANOSLEEP.SYNCS 0x989680 ;  /* 0x009896800000895d */ /* 0x004fea0003900000 */
[----:B------:R-:W2:Y:S02]  /*9090*/  @!P0 SYNCS.PHASECHK.TRANS64 P0, [R0+URZ], R3 ;  /* 0x00000003000085a7 */ /* 0x000ea400080010ff */
[----:B--2---:R-:W-:Y:S05]  /*90a0*/  @!P0 BRA `(.L_x_133) ;  /* 0xfffffffc00f08947 */ /* 0x004fea000383ffff */
[----:B------:R-:W-:Y:S05]  /*90b0*/  BRA `(.L_x_134) ;  /* 0xffffff9800487947 */ /* 0x000fea000383ffff */
.L_x_46:
[----:B------:R-:W-:-:S07]  /*90c0*/  MOV R0, UR5 ;  /* 0x0000000500007c02 */ /* 0x000fce0008000f00 */
.L_x_135:
[----:B-1----:R1:W2:Y:S02]  /*90d0*/  SYNCS.PHASECHK.TRANS64.TRYWAIT P0, [R0+URZ], R3 ;  /* 0x00000003000075a7 */ /* 0x0022a400080011ff */
[----:B--2---:R-:W-:Y:S05]  /*90e0*/  @!P0 NANOSLEEP.SYNCS 0x989680 ;  /* 0x009896800000895d */ /* 0x004fea0003900000 */
[----:B------:R-:W2:Y:S02]  /*90f0*/  @!P0 SYNCS.PHASECHK.TRANS64 P0, [R0+URZ], R3 ;  /* 0x00000003000085a7 */ /* 0x000ea400080010ff */
[----:B--2---:R-:W-:Y:S05]  /*9100*/  @!P0 BRA `(.L_x_135) ;  /* 0xfffffffc00f08947 */ /* 0x004fea000383ffff */
[----:B------:R-:W-:Y:S05]  /*9110*/  BRA `(.L_x_136) ;  /* 0xffffff9800547947 */ /* 0x000fea000383ffff */
.L_x_49:
[----:B-1----:R1:W2:Y:S02]  /*9120*/  SYNCS.PHASECHK.TRANS64.TRYWAIT P0, [R2+URZ+0xe0], R5 ;  /* 0x0000e005020075a7 */ /* 0x0022a400080011ff */
[----:B--2---:R-:W-:Y:S05]  /*9130*/  @!P0 NANOSLEEP.SYNCS 0x989680 ;  /* 0x009896800000895d */ /* 0x004fea0003900000 */
[----:B------:R-:W2:Y:S02]  /*9140*/  @!P0 SYNCS.PHASECHK.TRANS64 P0, [R2+URZ+0xe0], R5 ;  /* 0x0000e005020085a7 */ /* 0x000ea400080010ff */
[----:B--2---:R-:W-:Y:S05]  /*9150*/  @!P0 BRA `(.L_x_49) ;  /* 0xfffffffc00f08947 */ /* 0x004fea000383ffff */
[----:B------:R-:W-:Y:S05]  /*9160*/  BRA `(.L_x_137) ;  /* 0xffffff9800b07947 */ /* 0x000fea000383ffff */
.L_x_50:
[----:B------:R-:W-:-:S07]  /*9170*/  MOV R2, UR4 ;  /* 0x0000000400027c02 */ /* 0x000fce0008000f00 */
.L_x_138:
[----:B-1----:R1:W2:Y:S02]  /*9180*/  SYNCS.PHASECHK.TRANS64.TRYWAIT P0, [R2+URZ+0x90], R5 ;  /* 0x00009005020075a7 */ /* 0x0022a400080011ff */
[----:B--2---:R-:W-:Y:S05]  /*9190*/  @!P0 NANOSLEEP.SYNCS 0x989680 ;  /* 0x009896800000895d */ /* 0x004fea0003900000 */
[----:B------:R-:W2:Y:S02]  /*91a0*/  @!P0 SYNCS.PHASECHK.TRANS64 P0, [R2+URZ+0x90], R5 ;  /* 0x00009005020085a7 */ /* 0x000ea400080010ff */
[----:B--2---:R-:W-:Y:S05]  /*91b0*/  @!P0 BRA `(.L_x_138) ;  /* 0xfffffffc00f08947 */ /* 0x004fea000383ffff */
[----:B------:R-:W-:Y:S05]  /*91c0*/  BRA `(.L_x_139) ;  /* 0xffffff9800c07947 */ /* 0x000fea000383ffff */
.L_x_51:
[----:B-1----:R1:W2:Y:S02]  /*91d0*/  SYNCS.PHASECHK.TRANS64.TRYWAIT P1, [R2+URZ+0x80], R5 ;  /* 0x00008005020075a7 */ /* 0x0022a400080211ff */
[----:B--2---:R-:W-:Y:S05]  /*91e0*/  @!P1 NANOSLEEP.SYNCS 0x989680 ;  /* 0x009896800000995d */ /* 0x004fea0003900000 */
[----:B------:R-:W2:Y:S02]  /*91f0*/  @!P1 SYNCS.PHASECHK.TRANS64 P1, [R2+URZ+0x80], R5 ;  /* 0x00008005020095a7 */ /* 0x000ea400080210ff */
[----:B--2---:R-:W-:Y:S05]  /*9200*/  @!P1 BRA `(.L_x_51) ;  /* 0xfffffffc00f09947 */ /* 0x004fea000383ffff */
[----:B------:R-:W-:Y:S05]  /*9210*/  BRA `(.L_x_140) ;  /* 0xffffff9800f07947 */ /* 0x000fea000383ffff */
.L_x_54:
[----:B------:R-:W-:-:S07]  /*9220*/  MOV R0, UR4 ;  /* 0x0000000400007c02 */ /* 0x000fce0008000f00 */
.L_x_141:
[----:B-1----:R1:W2:Y:S02]  /*9230*/  SYNCS.PHASECHK.TRANS64.TRYWAIT P0, [R0+URZ+0x90], R3 ;  /* 0x00009003000075a7 */ /* 0x0022a400080011ff */
[----:B--2---:R-:W-:Y:S05]  /*9240*/  @!P0 NANOSLEEP.SYNCS 0x989680 ;  /* 0x009896800000895d */ /* 0x004fea0003900000 */
[----:B------:R-:W2:Y:S02]  /*9250*/  @!P0 SYNCS.PHASECHK.TRANS64 P0, [R0+URZ+0x90], R3 ;  /* 0x00009003000085a7 */ /* 0x000ea400080010ff */
[----:B--2---:R-:W-:Y:S05]  /*9260*/  @!P0 BRA `(.L_x_141) ;  /* 0xfffffffc00f08947 */ /* 0x004fea000383ffff */
[----:B------:R-:W-:Y:S05]  /*9270*/  BRA `(.L_x_53) ;  /* 0xffffff9c00447947 */ /* 0x000fea000383ffff */
.L_x_63:
[----:B-1----:R-:W-:-:S04]  /*9280*/  MOV R0, UR5 ;  /* 0x0000000500007c02 */ /* 0x002fc80008000f00 */
[----:B------:R1:W2:Y:S03]  /*9290*/  SYNCS.PHASECHK.TRANS64.TRYWAIT P0, [R0+URZ+0x8], R7 ;  /* 0x00000807000075a7 */ /* 0x0002a600080011ff */
[----:B--2---:R-:W-:Y:S05]  /*92a0*/  @!P0 NANOSLEEP.SYNCS 0x989680 ;  /* 0x009896800000895d */ /* 0x004fea0003900000 */
[----:B------:R-:W2:Y:S02]  /*92b0*/  @!P0 SYNCS.PHASECHK.TRANS64 P0, [R0+URZ+0x8], R7 ;  /* 0x00000807000085a7 */ /* 0x000ea400080010ff */
[----:B--2---:R-:W-:Y:S05]  /*92c0*/  @!P0 BRA `(.L_x_63) ;  /* 0xfffffffc00ec8947 */ /* 0x004fea000383ffff */
[----:B------:R-:W-:Y:S05]  /*92d0*/  BRA `(.L_x_62) ;  /* 0xffffff9c00f87947 */ /* 0x000fea000383ffff */
.L_x_65:
[----:B------:R-:W-:Y:S01]  /*92e0*/  BSSY B0, `(.L_x_142) ;  /* 0x0000006000007945 */ /* 0x000fe20003800000 */
[----:B------:R-:W-:-:S07]  /*92f0*/  MOV R15, 0xffffffff ;  /* 0xffffffff000f7802 */ /* 0x000fce0000000f00 */
[----:B-1---5:R-:W-:Y:S05]  /*9300*/  WARPSYNC.COLLECTIVE R15, `(.L_x_143) ;  /* 0x000000000f0c7348 */ /* 0x022fea0003c00000 */
[----:B------:R-:W-:Y:S02]  /*9310*/  ELECT P6, UR79, PT ;  /* 0x00000000004f782f */ /* 0x000fe400038c0000 */
[----:B------:R-:W-:Y:S01]  /*9320*/  MOV R14, UR79 ;  /* 0x0000004f000e7c02 */ /* 0x000fe20008000f00 */
[----:B-1---5:R-:W-:Y:S10]  /*9330*/  ENDCOLLECTIVE ;  /* 0x000000000000791b */ /* 0x022ff40003800000 */
.L_x_143:
[----:B------:R-:W-:Y:S05]  /*9340*/  BSYNC B0 ;  /* 0x0000000000007941 */ /* 0x000fea0003800000 */
.L_x_142:
[----:B------:R-:W-:Y:S01]  /*9350*/  PLOP3.LUT P0, PT, P6, PT, PT, 0x80, 0x8 ;  /* 0x000000000008781c */ /* 0x000fe2000370f070 */
[----:B------:R-:W-:-:S12]  /*9360*/  BRA `(.L_x_144) ;  /* 0xffffffa000247947 */ /* 0x000fd8000383ffff */
.L_x_67:
[----:B-1----:R-:W-:-:S04]  /*9370*/  MOV R0, UR5 ;  /* 0x0000000500007c02 */ /* 0x002fc80008000f00 */
[----:B------:R1:W2:Y:S03]  /*9380*/  SYNCS.PHASECHK.TRANS64.TRYWAIT P0, [R0+URZ+0x8], R5 ;  /* 0x00000805000075a7 */ /* 0x0002a600080011ff */
[----:B--2---:R-:W-:Y:S05]  /*9390*/  @!P0 NANOSLEEP.SYNCS 0x989680 ;  /* 0x009896800000895d */ /* 0x004fea0003900000 */
[----:B------:R-:W2:Y:S02]  /*93a0*/  @!P0 SYNCS.PHASECHK.TRANS64 P0, [R0+URZ+0x8], R5 ;  /* 0x00000805000085a7 */ /* 0x000ea400080010ff */
[----:B--2---:R-:W-:Y:S05]  /*93b0*/  @!P0 BRA `(.L_x_67) ;  /* 0xfffffffc00ec8947 */ /* 0x004fea000383ffff */
[----:B------:R-:W-:Y:S05]  /*93c0*/  BRA `(.L_x_66) ;  /* 0xffffffa000287947 */ /* 0x000fea000383ffff */
.L_x_68:
[----:B-1----:R1:W2:Y:S02]  /*93d0*/  SYNCS.PHASECHK.TRANS64.TRYWAIT P0, [R0+URZ+0x80], R5 ;  /* 0x00008005000075a7 */ /* 0x0022a400080011ff */
[----:B--2---:R-:W-:Y:S05]  /*93e0*/  @!P0 NANOSLEEP.SYNCS 0x989680 ;  /* 0x009896800000895d */ /* 0x004fea0003900000 */
[----:B------:R-:W2:Y:S02]  /*93f0*/  @!P0 SYNCS.PHASECHK.TRANS64 P0, [R0+URZ+0x80], R5 ;  /* 0x00008005000085a7 */ /* 0x000ea400080010ff */
[----:B--2---:R-:W-:Y:S05]  /*9400*/  @!P0 BRA `(.L_x_68) ;  /* 0xfffffffc00f08947 */ /* 0x004fea000383ffff */
[----:B------:R-:W-:Y:S05]  /*9410*/  BRA `(.L_x_145) ;  /* 0xffffffa400047947 */ /* 0x000fea000383ffff */
.L_x_70:
[----:B------:R-:W-:-:S07]  /*9420*/  MOV R0, UR23 ;  /* 0x0000001700007c02 */ /* 0x000fce0008000f00 */
.L_x_146:
[----:B-1----:R1:W2:Y:S02]  /*9430*/  SYNCS.PHASECHK.TRANS64.TRYWAIT P0, [R0+URZ+0xc0], R5 ;  /* 0x0000c005000075a7 */ /* 0x0022a400080011ff */
[----:B--2---:R-:W-:Y:S05]  /*9440*/  @!P0 NANOSLEEP.SYNCS 0x989680 ;  /* 0x009896800000895d */ /* 0x004fea0003900000 */
[----:B------:R-:W2:Y:S02]  /*9450*/  @!P0 SYNCS.PHASECHK.TRANS64 P0, [R0+URZ+0xc0], R5 ;  /* 0x0000c005000085a7 */ /* 0x000ea400080010ff */
[----:B--2---:R-:W-:Y:S05]  /*9460*/  @!P0 BRA `(.L_x_146) ;  /* 0xfffffffc00f08947 */ /* 0x004fea000383ffff */
[----:B------:R-:W-:Y:S05]  /*9470*/  BRA `(.L_x_147) ;  /* 0xffffffa400507947 */ /* 0x000fea000383ffff */
.L_x_73:
[----:B------:R-:W-:Y:S07]  /*9480*/  MOV R0, UR5 ;  /* 0x0000000500007c02 */ /* 0x000fee0008000f00 */
.L_x_148:
[----:B-1----:R1:W2:Y:S02]  /*9490*/  SYNCS.PHASECHK.TRANS64.TRYWAIT P0, [R0+URZ], R5 ;  /* 0x00000005000075a7 */ /* 0x0022a400080011ff */
[----:B--2---:R-:W-:Y:S05]  /*94a0*/  @!P0 NANOSLEEP.SYNCS 0x989680 ;  /* 0x009896800000895d */ /* 0x004fea0003900000 */
[----:B------:R-:W2:Y:S02]  /*94b0*/  @!P0 SYNCS.PHASECHK.TRANS64 P0, [R0+URZ], R5 ;  /* 0x00000005000085a7 */ /* 0x000ea400080010ff */
[----:B--2---:R-:W-:Y:S05]  /*94c0*/  @!P0 BRA `(.L_x_148) ;  /* 0xfffffffc00f08947 */ /* 0x004fea000383ffff */
[----:B------:R-:W-:Y:S05]  /*94d0*/  BRA `(.L_x_72) ;  /* 0xffffffa400647947 */ /* 0x000fea000383ffff */
.L_x_77:
[----:B-1----:R-:W-:-:S07]  /*94e0*/  MOV R0, UR4 ;  /* 0x0000000400007c02 */ /* 0x002fce0008000f00 */
.L_x_149:
[----:B-1----:R1:W2:Y:S02]  /*94f0*/  SYNCS.PHASECHK.TRANS64.TRYWAIT P0, [R0+URZ], R3 ;  /* 0x00000003000075a7 */ /* 0x0022a400080011ff */
[----:B--2---:R-:W-:Y:S05]  /*9500*/  @!P0 NANOSLEEP.SYNCS 0x989680 ;  /* 0x009896800000895d */ /* 0x004fea0003900000 */
[----:B------:R-:W2:Y:S02]  /*9510*/  @!P0 SYNCS.PHASECHK.TRANS64 P0, [R0+URZ], R3 ;  /* 0x00000003000085a7 */ /* 0x000ea400080010ff */
[----:B--2---:R-:W-:Y:S05]  /*9520*/  @!P0 BRA `(.L_x_149) ;  /* 0xfffffffc00f08947 */ /* 0x004fea000383ffff */
[----:B------:R-:W-:Y:S05]  /*9530*/  BRA `(.L_x_150) ;  /* 0xffffffa800307947 */ /* 0x000fea000383ffff */
.L_x_78:
[----:B------:R-:W-:-:S07]  /*9540*/  MOV R0, UR5 ;  /* 0x0000000500007c02 */ /* 0x000fce0008000f00 */
.L_x_151:
[----:B-1----:R1:W2:Y:S02]  /*9550*/  SYNCS.PHASECHK.TRANS64.TRYWAIT P0, [R0+URZ], R3 ;  /* 0x00000003000075a7 */ /* 0x0022a400080011ff */
[----:B--2---:R-:W-:Y:S05]  /*9560*/  @!P0 NANOSLEEP.SYNCS 0x989680 ;  /* 0x009896800000895d */ /* 0x004fea0003900000 */
[----:B------:R-:W2:Y:S02]  /*9570*/  @!P0 SYNCS.PHASECHK.TRANS64 P0, [R0+URZ], R3 ;  /* 0x00000003000085a7 */ /* 0x000ea400080010ff */
[----:B--2---:R-:W-:Y:S05]  /*9580*/  @!P0 BRA `(.L_x_151) ;  /* 0xfffffffc00f08947 */ /* 0x004fea000383ffff */
[----:B------:R-:W-:Y:S05]  /*9590*/  BRA `(.L_x_152) ;  /* 0xffffffa8003c7947 */ /* 0x000fea000383ffff */
.L_x_79:
[----:B------:R-:W-:-:S07]  /*95a0*/  MOV R0, UR5 ;  /* 0x0000000500007c02 */ /* 0x000fce0008000f00 */
.L_x_153:
[----:B-1----:R1:W2:Y:S02]  /*95b0*/  SYNCS.PHASECHK.TRANS64.TRYWAIT P0, [R0+URZ], R3 ;  /* 0x00000003000075a7 */ /* 0x0022a400080011ff */
[----:B--2---:R-:W-:Y:S05]  /*95c0*/  @!P0 NANOSLEEP.SYNCS 0x989680 ;  /* 0x009896800000895d */ /* 0x004fea0003900000 */
[----:B------:R-:W2:Y:S02]  /*95d0*/  @!P0 SYNCS.PHASECHK.TRANS64 P0, [R0+URZ], R3 ;  /* 0x00000003000085a7 */ /* 0x000ea400080010ff */
[----:B--2---:R-:W-:Y:S05]  /*95e0*/  @!P0 BRA `(.L_x_153) ;  /* 0xfffffffc00f08947 */ /* 0x004fea000383ffff */
[----:B------:R-:W-:Y:S05]  /*95f0*/  BRA `(.L_x_154) ;  /* 0xffffffa800487947 */ /* 0x000fea000383ffff */
.L_x_82:
[----:B------:R-:W-:-:S07]  /*9600*/  MOV R0, UR17 ;  /* 0x0000001100007c02 */ /* 0x000fce0008000f00 */
.L_x_155:
[----:B-1----:R1:W2:Y:S02]  /*9610*/  SYNCS.PHASECHK.TRANS64.TRYWAIT P1, [R0+URZ+0x100], R3 ;  /* 0x00010003000075a7 */ /* 0x0022a400080211ff */
[----:B--2---:R-:W-:Y:S05]  /*9620*/  @!P1 NANOSLEEP.SYNCS 0x989680 ;  /* 0x009896800000995d */ /* 0x004fea0003900000 */
[----:B------:R-:W2:Y:S02]  /*9630*/  @!P1 SYNCS.PHASECHK.TRANS64 P1, [R0+URZ+0x100], R3 ;  /* 0x00010003000095a7 */ /* 0x000ea400080210ff */
[----:B--2---:R-:W-:Y:S05]  /*9640*/  @!P1 BRA `(.L_x_155) ;  /* 0xfffffffc00f09947 */ /* 0x004fea000383ffff */
[----:B------:R-:W-:Y:S05]  /*9650*/  BRA `(.L_x_156) ;  /* 0xffffffa800947947 */ /* 0x000fea000383ffff */
.L_x_87:
[----:B--2---:R2:W3:Y:S02]  /*9660*/  SYNCS.PHASECHK.TRANS64.TRYWAIT P0, [R12+URZ+0x80], R9 ;  /* 0x000080090c0075a7 */ /* 0x0044e400080011ff */
[----:B---3--:R-:W-:Y:S05]  /*9670*/  @!P0 NANOSLEEP.SYNCS 0x989680 ;  /* 0x009896800000895d */ /* 0x008fea0003900000 */
[----:B------:R-:W3:Y:S02]  /*9680*/  @!P0 SYNCS.PHASECHK.TRANS64 P0, [R12+URZ+0x80], R9 ;  /* 0x000080090c0085a7 */ /* 0x000ee400080010ff */
[----:B---3--:R-:W-:Y:S05]  /*9690*/  @!P0 BRA `(.L_x_87) ;  /* 0xfffffffc00f08947 */ /* 0x008fea000383ffff */
[----:B------:R-:W-:Y:S05]  /*96a0*/  BRA `(.L_x_157) ;  /* 0xffffffac00b87947 */ /* 0x000fea000383ffff */
.L_x_90:
[----:B------:R-:W-:Y:S07]  /*96b0*/  MOV R0, UR21 ;  /* 0x0000001500007c02 */ /* 0x000fee0008000f00 */
.L_x_158:
[----:B--2---:R2:W3:Y:S02]  /*96c0*/  SYNCS.PHASECHK.TRANS64.TRYWAIT P2, [R0+URZ+0x78], R11 ;  /* 0x0000780b000075a7 */ /* 0x0044e400080411ff */
[----:B---3--:R-:W-:Y:S05]  /*96d0*/  @!P2 NANOSLEEP.SYNCS 0x989680 ;  /* 0x009896800000a95d */ /* 0x008fea0003900000 */
[----:B------:R-:W3:Y:S02]  /*96e0*/  @!P2 SYNCS.PHASECHK.TRANS64 P2, [R0+URZ+0x78], R11 ;  /* 0x0000780b0000a5a7 */ /* 0x000ee400080410ff */
[----:B---3--:R-:W-:Y:S05]  /*96f0*/  @!P2 BRA `(.L_x_158) ;  /* 0xfffffffc00f0a947 */ /* 0x008fea000383ffff */
[----:B------:R-:W-:Y:S05]  /*9700*/  BRA `(.L_x_89) ;  /* 0xffffffb400207947 */ /* 0x000fea000383ffff */
.L_x_93:
[----:B--2---:R-:W-:Y:S07]  /*9710*/  MOV R0, UR21 ;  /* 0x0000001500007c02 */ /* 0x004fee0008000f00 */
.L_x_159:
[----:B--2---:R2:W3:Y:S02]  /*9720*/  SYNCS.PHASECHK.TRANS64.TRYWAIT P0, [R0+URZ+0x60], R9 ;  /* 0x00006009000075a7 */ /* 0x0044e400080011ff */
[----:B---3--:R-:W-:Y:S05]  /*9730*/  @!P0 NANOSLEEP.SYNCS 0x989680 ;  /* 0x009896800000895d */ /* 0x008fea0003900000 */
[----:B------:R-:W3:Y:S02]  /*9740*/  @!P0 SYNCS.PHASECHK.TRANS64 P0, [R0+URZ+0x60], R9 ;  /* 0x00006009000085a7 */ /* 0x000ee400080010ff */
[----:B---3--:R-:W-:Y:S05]  /*9750*/  @!P0 BRA `(.L_x_159) ;  /* 0xfffffffc00f08947 */ /* 0x008fea000383ffff */
[----:B------:R-:W-:Y:S05]  /*9760*/  BRA `(.L_x_160) ;  /* 0xffffffb4007c7947 */ /* 0x000fea000383ffff */
.L_x_94:
[----:B------:R-:W-:Y:S07]  /*9770*/  MOV R0, UR21 ;  /* 0x0000001500007c02 */ /* 0x000fee0008000f00 */
.L_x_161:
[----:B--2---:R2:W3:Y:S02]  /*9780*/  SYNCS.PHASECHK.TRANS64.TRYWAIT P0, [R0+URZ+0x68], R9 ;  /* 0x00006809000075a7 */ /* 0x0044e400080011ff */
[----:B---3--:R-:W-:Y:S05]  /*9790*/  @!P0 NANOSLEEP.SYNCS 0x989680 ;  /* 0x009896800000895d */ /* 0x008fea0003900000 */
[----:B------:R-:W3:Y:S02]  /*97a0*/  @!P0 SYNCS.PHASECHK.TRANS64 P0, [R0+URZ+0x68], R9 ;  /* 0x00006809000085a7 */ /* 0x000ee400080010ff */
[----:B---3--:R-:W-:Y:S05]  /*97b0*/  @!P0 BRA `(.L_x_161) ;  /* 0xfffffffc00f08947 */ /* 0x008fea000383ffff */
[----:B------:R-:W-:Y:S05]  /*97c0*/  BRA `(.L_x_162) ;  /* 0xffffffb400b47947 */ /* 0x000fea000383ffff */
.L_x_96:
[----:B------:R-:W-:-:S07]  /*97d0*/  MOV R0, UR21 ;  /* 0x0000001500007c02 */ /* 0x000fce0008000f00 */
.L_x_163:
[----:B---3--:R3:W4:Y:S02]  /*97e0*/  SYNCS.PHASECHK.TRANS64.TRYWAIT P0, [R0+URZ+0x60], R3 ;  /* 0x00006003000075a7 */ /* 0x00872400080011ff */
[----:B----4-:R-:W-:Y:S05]  /*97f0*/  @!P0 NANOSLEEP.SYNCS 0x989680 ;  /* 0x009896800000895d */ /* 0x010fea0003900000 */
[----:B------:R-:W4:Y:S02]  /*9800*/  @!P0 SYNCS.PHASECHK.TRANS64 P0, [R0+URZ+0x60], R3 ;  /* 0x00006003000085a7 */ /* 0x000f2400080010ff */
[----:B----4-:R-:W-:Y:S05]  /*9810*/  @!P0 BRA `(.L_x_163) ;  /* 0xfffffffc00f08947 */ /* 0x010fea000383ffff */
[----:B------:R-:W-:Y:S05]  /*9820*/  BRA `(.L_x_164) ;  /* 0xffffffb800247947 */ /* 0x000fea000383ffff */
.L_x_98:
[----:B-1----:R1:W2:Y:S02]  /*9830*/  SYNCS.PHASECHK.TRANS64.TRYWAIT P0, [R3+URZ+0x80], R0 ;  /* 0x00008000030075a7 */ /* 0x0022a400080011ff */
[----:B--2---:R-:W-:Y:S05]  /*9840*/  @!P0 NANOSLEEP.SYNCS 0x989680 ;  /* 0x009896800000895d */ /* 0x004fea0003900000 */
[----:B------:R-:W2:Y:S02]  /*9850*/  @!P0 SYNCS.PHASECHK.TRANS64 P0, [R3+URZ+0x80], R0 ;  /* 0x00008000030085a7 */ /* 0x000ea400080010ff */
[----:B--2---:R-:W-:Y:S05]  /*9860*/  @!P0 BRA `(.L_x_98) ;  /* 0xfffffffc00f08947 */ /* 0x004fea000383ffff */
[----:B------:R-:W-:Y:S05]  /*9870*/  BRA `(.L_x_165) ;  /* 0xffffffb800e47947 */ /* 0x000fea000383ffff */
.L_x_109:
[----:B--2---:R2:W1:Y:S02]  /*9880*/  SYNCS.PHASECHK.TRANS64.TRYWAIT P1, [R3+URZ+0x50], R2 ;  /* 0x00005002030075a7 */ /* 0x00446400080211ff */
[----:B-1----:R-:W-:Y:S05]  /*9890*/  @!P1 NANOSLEEP.SYNCS 0x989680 ;  /* 0x009896800000995d */ /* 0x002fea0003900000 */
[----:B------:R-:W1:Y:S02]  /*98a0*/  @!P1 SYNCS.PHASECHK.TRANS64 P1, [R3+URZ+0x50], R2 ;  /* 0x00005002030095a7 */ /* 0x000e6400080210ff */
[----:B-1----:R-:W-:Y:S05]  /*98b0*/  @!P1 BRA `(.L_x_109) ;  /* 0xfffffffc00f09947 */ /* 0x002fea000383ffff */
[----:B------:R-:W-:Y:S05]  /*98c0*/  BRA `(.L_x_108) ;  /* 0xffffffc800647947 */ /* 0x000fea000383ffff */
.L_x_111:
[----:B--2---:R2:W4:Y:S02]  /*98d0*/  SYNCS.PHASECHK.TRANS64.TRYWAIT P0, [R161+URZ+0xa0], R4 ;  /* 0x0000a004a10075a7 */ /* 0x00452400080011ff */
[----:B----4-:R-:W-:Y:S05]  /*98e0*/  @!P0 NANOSLEEP.SYNCS 0x989680 ;  /* 0x009896800000895d */ /* 0x010fea0003900000 */
[----:B------:R-:W4:Y:S02]  /*98f0*/  @!P0 SYNCS.PHASECHK.TRANS64 P0, [R161+URZ+0xa0], R4 ;  /* 0x0000a004a10085a7 */ /* 0x000f2400080010ff */
[----:B----4-:R-:W-:Y:S05]  /*9900*/  @!P0 BRA `(.L_x_111) ;  /* 0xfffffffc00f08947 */ /* 0x010fea000383ffff */
[----:B------:R-:W-:Y:S05]  /*9910*/  BRA `(.L_x_110) ;  /* 0xffffffc800bc7947 */ /* 0x000fea000383ffff */
.L_x_120:
[----:B---3--:R3:W4:Y:S02]  /*9920*/  SYNCS.PHASECHK.TRANS64.TRYWAIT P0, [R197+URZ+0x50], R2 ;  /* 0x00005002c50075a7 */ /* 0x00872400080011ff */
[----:B----4-:R-:W-:Y:S05]  /*9930*/  @!P0 NANOSLEEP.SYNCS 0x989680 ;  /* 0x009896800000895d */ /* 0x010fea0003900000 */
[----:B------:R-:W4:Y:S02]  /*9940*/  @!P0 SYNCS.PHASECHK.TRANS64 P0, [R197+URZ+0x50], R2 ;  /* 0x00005002c50085a7 */ /* 0x000f2400080010ff */
[----:B----4-:R-:W-:Y:S05]  /*9950*/  @!P0 BRA `(.L_x_120) ;  /* 0xfffffffc00f08947 */ /* 0x010fea000383ffff */
[----:B------:R-:W-:Y:S05]  /*9960*/  BRA `(.L_x_119) ;  /* 0xffffffdc00cc7947 */ /* 0x000fea000383ffff */
        .weak           $__internal_0_$__cuda_sm10x_tcgen05_guardrail_trap_col_being_dealloced_not_returned_by_alloc
        .type           $__internal_0_$__cuda_sm10x_tcgen05_guardrail_trap_col_being_dealloced_not_returned_by_alloc,@function
        .size           $__internal_0_$__cuda_sm10x_tcgen05_guardrail_trap_col_being_dealloced_not_returned_by_alloc,($__internal_1_$__cuda_sm10x_tcgen05_guardrail_trap_phase_invalid_during_alloc - $__internal_0_$__cuda_sm10x_tcgen05_guardrail_trap_col_being_dealloced_not_returned_by_alloc)
$__internal_0_$__cuda_sm10x_tcgen05_guardrail_trap_col_being_dealloced_not_returned_by_alloc:
[----:B------:R-:W-:Y:S05]  /*9970*/  BPT.TRAP 0x1 ;  /* 0x000000040000795c */ /* 0x000fea0000300000 */
[----:B------:R-:W-:-:S04]  /*9980*/  HFMA2 R3, -RZ, RZ, 0, 0 ;  /* 0x00000000ff037431 */ /* 0x000fc800000001ff */
[----:B------:R-:W-:Y:S05]  /*9990*/  RET.REL.NODEC R2 `(_ZN7cutlass13device_kernelINS_4gemm6kernel13GemmUniversalIN4cute5tupleIJiiiiEEENS1_10collective13CollectiveMmaINS1_35MainloopSm100TmaUmmaWarpSpecializedILi5ELi2ELi4ENS5_IJNS4_1CILi2EEESB_NSA_ILi1EEEEEEEENS5_IJNSA_ILi256EEENSA_ILi128EEENSA_ILi64EEEEEENS_12float_e5m2_tENS5_IJlSC_lEEESJ_SK_NS4_8TiledMMAINS4_8MMA_AtomIJNS4_10MMA_TraitsINS4_25SM100_MMA_F8F6F4_2x1SM_SSEJSJ_SJ_fSF_SG_NS4_17integral_constantINS4_4UMMA5MajorELSR_0EEESS_NSP_INSQ_7ScaleInELST_0EEESU_EEEEEENS4_6LayoutINS5_IJSC_SC_SC_EEENS5_IJNSA_ILi0EEESZ_SZ_EEEEENS5_IJNS4_10UnderscoreES12_S12_EEEEENS4_28SM100_TMA_2SM_LOAD_MULTICASTENS4_14ComposedLayoutINS4_7SwizzleILi2ELi4ELi3EEENS4_18smem_ptr_flag_bitsILi8EEENSX_INS5_IJNSA_ILi8EEESH_EEENS5_IJSH_SC_EEEEEEEvNS4_8identityENS4_18SM100_TMA_2SM_LOADES1F_vS1G_EENS_8epilogue10collective18CollectiveEpilogueINS1J_23Sm100TmaWarpSpecializedILi2ELi2ELi64ELb0ELb0EEEJNS5_IJSG_SG_SH_EEENS5_IJNSX_ISG_SC_EENSX_ISH_SC_EEEEESJ_SK_SJ_SK_NS1J_6fusion15FusionCallbacksIS1N_NS1S_17LinearCombinationISJ_fSJ_fLNS_15FloatRoundStyleE2EEES1O_S1R_JEEENS4_5SM1004TMEM4LOAD26SM100_TMEM_LOAD_32dp32b64xENS4_13SM90_TMA_LOADES1F_NS4_39AutoVectorizingCopyWithAssumedAlignmentILi128EEENS4_14SM90_TMA_STOREES1F_S24_S24_EEEvvEEEEvNT_6ParamsE) ;  /* 0xffffff6402987950 */ /* 0x000fea0003c3ffff */
        .weak           $__internal_1_$__cuda_sm10x_tcgen05_guardrail_trap_phase_invalid_during_alloc
        .type           $__internal_1_$__cuda_sm10x_tcgen05_guardrail_trap_phase_invalid_during_alloc,@function
        .size           $__internal_1_$__cuda_sm10x_tcgen05_guardrail_trap_phase_invalid_during_alloc,($__internal_2_$__cuda_sm10x_tcgen05_guardrail_trap_unallocated_columns_being_dealloced - $__internal_1_$__cuda_sm10x_tcgen05_guardrail_trap_phase_invalid_during_alloc)
$__internal_1_$__cuda_sm10x_tcgen05_guardrail_trap_phase_invalid_during_alloc:
[----:B------:R-:W-:Y:S05]  /*99a0*/  BPT.TRAP 0x1 ;  /* 0x000000040000795c */ /* 0x000fea0000300000 */
[----:B------:R-:W-:-:S04]  /*99b0*/  MOV R5, 0x0 ;  /* 0x0000000000057802 */ /* 0x000fc80000000f00 */
[----:B------:R-:W-:Y:S05]  /*99c0*/  RET.REL.NODEC R4 `(_ZN7cutlass13device_kernelINS_4gemm6kernel13GemmUniversalIN4cute5tupleIJiiiiEEENS1_10collective13CollectiveMmaINS1_35MainloopSm100TmaUmmaWarpSpecializedILi5ELi2ELi4ENS5_IJNS4_1CILi2EEESB_NSA_ILi1EEEEEEEENS5_IJNSA_ILi256EEENSA_ILi128EEENSA_ILi64EEEEEENS_12float_e5m2_tENS5_IJlSC_lEEESJ_SK_NS4_8TiledMMAINS4_8MMA_AtomIJNS4_10MMA_TraitsINS4_25SM100_MMA_F8F6F4_2x1SM_SSEJSJ_SJ_fSF_SG_NS4_17integral_constantINS4_4UMMA5MajorELSR_0EEESS_NSP_INSQ_7ScaleInELST_0EEESU_EEEEEENS4_6LayoutINS5_IJSC_SC_SC_EEENS5_IJNSA_ILi0EEESZ_SZ_EEEEENS5_IJNS4_10UnderscoreES12_S12_EEEEENS4_28SM100_TMA_2SM_LOAD_MULTICASTENS4_14ComposedLayoutINS4_7SwizzleILi2ELi4ELi3EEENS4_18smem_ptr_flag_bitsILi8EEENSX_INS5_IJNSA_ILi8EEESH_EEENS5_IJSH_SC_EEEEEEEvNS4_8identityENS4_18SM100_TMA_2SM_LOADES1F_vS1G_EENS_8epilogue10collective18CollectiveEpilogueINS1J_23Sm100TmaWarpSpecializedILi2ELi2ELi64ELb0ELb0EEEJNS5_IJSG_SG_SH_EEENS5_IJNSX_ISG_SC_EENSX_ISH_SC_EEEEESJ_SK_SJ_SK_NS1J_6fusion15FusionCallbacksIS1N_NS1S_17LinearCombinationISJ_fSJ_fLNS_15FloatRoundStyleE2EEES1O_S1R_JEEENS4_5SM1004TMEM4LOAD26SM100_TMEM_LOAD_32dp32b64xENS4_13SM90_TMA_LOADES1F_NS4_39AutoVectorizingCopyWithAssumedAlignmentILi128EEENS4_14SM90_TMA_STOREES1F_S24_S24_EEEvvEEEEvNT_6ParamsE) ;  /* 0xffffff64048c7950 */ /* 0x000fea0003c3ffff */
        .weak           $__internal_2_$__cuda_sm10x_tcgen05_guardrail_trap_unallocated_columns_being_dealloced
        .type           $__internal_2_$__cuda_sm10x_tcgen05_guardrail_trap_unallocated_columns_being_dealloced,@function
        .size           $__internal_2_$__cuda_sm10x_tcgen05_guardrail_trap_unallocated_columns_being_dealloced,(.L_x_167 - $__internal_2_$__cuda_sm10x_tcgen05_guardrail_trap_unallocated_columns_being_dealloced)
$__internal_2_$__cuda_sm10x_tcgen05_guardrail_trap_unallocated_columns_being_dealloced:
[----:B------:R-:W-:Y:S05]  /*99d0*/  BPT.TRAP 0x1 ;  /* 0x000000040000795c */ /* 0x000fea0000300000 */
[----:B------:R-:W-:-:S04]  /*99e0*/  HFMA2 R3, -RZ, RZ, 0, 0 ;  /* 0x00000000ff037431 */ /* 0x000fc800000001ff */
[----:B------:R-:W-:Y:S05]  /*99f0*/  RET.REL.NODEC R2 `(_ZN7cutlass13device_kernelINS_4gemm6kernel13GemmUniversalIN4cute5tupleIJiiiiEEENS1_10collective13CollectiveMmaINS1_35MainloopSm100TmaUmmaWarpSpecializedILi5ELi2ELi4ENS5_IJNS4_1CILi2EEESB_NSA_ILi1EEEEEEEENS5_IJNSA_ILi256EEENSA_ILi128EEENSA_ILi64EEEEEENS_12float_e5m2_tENS5_IJlSC_lEEESJ_SK_NS4_8TiledMMAINS4_8MMA_AtomIJNS4_10MMA_TraitsINS4_25SM100_MMA_F8F6F4_2x1SM_SSEJSJ_SJ_fSF_SG_NS4_17integral_constantINS4_4UMMA5MajorELSR_0EEESS_NSP_INSQ_7ScaleInELST_0EEESU_EEEEEENS4_6LayoutINS5_IJSC_SC_SC_EEENS5_IJNSA_ILi0EEESZ_SZ_EEEEENS5_IJNS4_10UnderscoreES12_S12_EEEEENS4_28SM100_TMA_2SM_LOAD_MULTICASTENS4_14ComposedLayoutINS4_7SwizzleILi2ELi4ELi3EEENS4_18smem_ptr_flag_bitsILi8EEENSX_INS5_IJNSA_ILi8EEESH_EEENS5_IJSH_SC_EEEEEEEvNS4_8identityENS4_18SM100_TMA_2SM_LOADES1F_vS1G_EENS_8epilogue10collective18CollectiveEpilogueINS1J_23Sm100TmaWarpSpecializedILi2ELi2ELi64ELb0ELb0EEEJNS5_IJSG_SG_SH_EEENS5_IJNSX_ISG_SC_EENSX_ISH_SC_EEEEESJ_SK_SJ_SK_NS1J_6fusion15FusionCallbacksIS1N_NS1S_17LinearCombinationISJ_fSJ_fLNS_15FloatRoundStyleE2EEES1O_S1R_JEEENS4_5SM1004TMEM4LOAD26SM100_TMEM_LOAD_32dp32b64xENS4_13SM90_TMA_LOADES1F_NS4_39AutoVectorizingCopyWithAssumedAlignmentILi128EEENS4_14SM90_TMA_STOREES1F_S24_S24_EEEvvEEEEvNT_6ParamsE) ;  /* 0xffffff6402807950 */ /* 0x000fea0003c3ffff */
.L_x_166:
[----:B------:R-:W-:-:S00]  /*9a00*/  BRA `(.L_x_166) ;  /* 0xfffffffc00fc7947 */ /* 0x000fc0000383ffff */
[----:B------:R-:W-:-:S00]  /*9a10*/  NOP ;  /* 0x0000000000007918 */ /* 0x000fc00000000000 */
        /* <DEDUP_REMOVED lines=14> */
.L_x_167:


//--------------------- .nv.global.init           --------------------------
	.section	.nv.global.init,"aw",@progbits
.nv.global.init:
	.type		$str$27,@object
	.size		$str$27,($str$28 - $str$27)
$str$27:
        /*0000*/ 	.byte	0x28, 0x61, 0x64, 0x64, 0x72, 0x65, 0x73, 0x73, 0x20, 0x26, 0x20, 0x6d, 0x61, 0x73, 0x6b, 0x29
        /*0010*/ 	.byte	0x20, 0x3d, 0x3d, 0x20, 0x30, 0x00
	.type		$str$28,@object
	.size		$str$28,($str$26 - $str$28)
$str$28:
        /*0016*/ 	.byte	0x2f, 0x74, 0x6d, 0x70, 0x2f, 0x63, 0x75, 0x74, 0x6c, 0x61, 0x73, 0x73, 0x5f, 0x73, 0x77, 0x65
        /*0026*/ 	.byte	0x65, 0x70, 0x5f, 0x73, 0x72, 0x63, 0x2f, 0x69, 0x6e, 0x63, 0x6c, 0x75, 0x64, 0x65, 0x2f, 0x63
        /*0036*/ 	.byte	0x75, 0x74, 0x65, 0x2f, 0x70, 0x6f, 0x69, 0x6e, 0x74, 0x65, 0x72, 0x5f, 0x66, 0x6c, 0x61, 0x67
        /*0046*/ 	.byte	0x67, 0x65, 0x64, 0x2e, 0x68, 0x70, 0x70, 0x00
	.type		$str$26,@object
	.size		$str$26,($str$25 - $str$26)
$str$26:
        /*004e*/ 	.byte	0x2f, 0x74, 0x6d, 0x70, 0x2f, 0x63, 0x75, 0x74, 0x6c, 0x61, 0x73, 0x73, 0x5f, 0x73, 0x77, 0x65
        /*005e*/ 	.byte	0x65, 0x70, 0x5f, 0x73, 0x72, 0x63, 0x2f, 0x69, 0x6e, 0x63, 0x6c, 0x75, 0x64, 0x65, 0x2f, 0x63
        /*006e*/ 	.byte	0x75, 0x74, 0x65, 0x2f, 0x61, 0x74, 0x6f, 0x6d, 0x2f, 0x63, 0x6f, 0x70, 0x79, 0x5f, 0x74, 0x72
        /*007e*/ 	.byte	0x61, 0x69, 0x74, 0x73, 0x5f, 0x73, 0x6d, 0x31, 0x30, 0x30, 0x2e, 0x68, 0x70, 0x70, 0x00
	.type		$str$25,@object
	.size		$str$25,(__unnamed_1 - $str$25)
$str$25:
        /*008d*/ 	.byte	0x28, 0x28, 0x75, 0x69, 0x6e, 0x74, 0x33, 0x32, 0x5f, 0x74, 0x28, 0x74, 0x68, 0x72, 0x65, 0x61
        /*009d*/ 	.byte	0x64, 0x49, 0x64, 0x78, 0x2e, 0x78, 0x29, 0x20, 0x2f, 0x20, 0x33, 0x32, 0x29, 0x20, 0x25, 0x20
        /*00ad*/ 	.byte	0x34, 0x29, 0x20, 0x3d, 0x3d, 0x20, 0x28, 0x28, 0x28, 0x74, 0x6d, 0x65, 0x6d, 0x5f, 0x61, 0x64
        /*00bd*/ 	.byte	0x64, 0x72, 0x20, 0x3e, 0x3e, 0x20, 0x31, 0x36, 0x29, 0x20, 0x2f, 0x20, 0x33, 0x32, 0x29, 0x20
        /*00cd*/ 	.byte	0x25, 0x20, 0x34, 0x29, 0x00
	.type		__unnamed_1,@object
	.size		__unnamed_1,(__unnamed_2 - __unnamed_1)
__unnamed_1:
        /*00d2*/ 	.byte	0x61, 0x75, 0x74, 0x6f, 0x20, 0x63, 0x75, 0x74, 0x65, 0x3a, 0x3a, 0x61, 0x73, 0x5f, 0x70, 0x6f
        /* <DEDUP_REMOVED lines=24> */
        /*0262*/ 	.byte	0x43, 0x3c, 0x38, 0x31, 0x39, 0x32, 0x3e, 0x3e, 0x3e, 0x3e, 0x5d, 0x00
	.type		__unnamed_2,@object
	.size		__unnamed_2,(.L_2 - __unnamed_2)
__unnamed_2:
        /* <DEDUP_REMOVED lines=42> */
        /*050e*/ 	.byte	0x3e, 0x3e, 0x3e, 0x3e, 0x5d, 0x00
.L_2:


//--------------------- .nv.shared._ZN7cutlass13device_kernelINS_4gemm6kernel13GemmUniversalIN4cute5tupleIJiiiiEEENS1_10collective13CollectiveMmaINS1_35MainloopSm100TmaUmmaWarpSpecializedILi5ELi2ELi4ENS5_IJNS4_1CILi2EEESB_NSA_ILi1EEEEEEEENS5_IJNSA_ILi256EEENSA_ILi128EEENSA_ILi64EEEEEENS_12float_e5m2_tENS5_IJlSC_lEEESJ_SK_NS4_8TiledMMAINS4_8MMA_AtomIJNS4_10MMA_TraitsINS4_25SM100_MMA_F8F6F4_2x1SM_SSEJSJ_SJ_fSF_SG_NS4_17integral_constantINS4_4UMMA5MajorELSR_0EEESS_NSP_INSQ_7ScaleInELST_0EEESU_EEEEEENS4_6LayoutINS5_IJSC_SC_SC_EEENS5_IJNSA_ILi0EEESZ_SZ_EEEEENS5_IJNS4_10UnderscoreES12_S12_EEEEENS4_28SM100_TMA_2SM_LOAD_MULTICASTENS4_14ComposedLayoutINS4_7SwizzleILi2ELi4ELi3EEENS4_18smem_ptr_flag_bitsILi8EEENSX_INS5_IJNSA_ILi8EEESH_EEENS5_IJSH_SC_EEEEEEEvNS4_8identityENS4_18SM100_TMA_2SM_LOADES1F_vS1G_EENS_8epilogue10collective18CollectiveEpilogueINS1J_23Sm100TmaWarpSpecializedILi2ELi2ELi64ELb0ELb0EEEJNS5_IJSG_SG_SH_EEENS5_IJNSX_ISG_SC_EENSX_ISH_SC_EEEEESJ_SK_SJ_SK_NS1J_6fusion15FusionCallbacksIS1N_NS1S_17LinearCombinationISJ_fSJ_fLNS_15FloatRoundStyleE2EEES1O_S1R_JEEENS4_5SM1004TMEM4LOAD26SM100_TMEM_LOAD_32dp32b64xENS4_13SM90_TMA_LOADES1F_NS4_39AutoVectorizingCopyWithAssumedAlignmentILi128EEENS4_14SM90_TMA_STOREES1F_S24_S24_EEEvvEEEEvNT_6ParamsE --------------------------
	.section	.nv.shared._ZN7cutlass13device_kernelINS_4gemm6kernel13GemmUniversalIN4cute5tupleIJiiiiEEENS1_10collective13CollectiveMmaINS1_35MainloopSm100TmaUmmaWarpSpecializedILi5ELi2ELi4ENS5_IJNS4_1CILi2EEESB_NSA_ILi1EEEEEEEENS5_IJNSA_ILi256EEENSA_ILi128EEENSA_ILi64EEEEEENS_12float_e5m2_tENS5_IJlSC_lEEESJ_SK_NS4_8TiledMMAINS4_8MMA_AtomIJNS4_10MMA_TraitsINS4_25SM100_MMA_F8F6F4_2x1SM_SSEJSJ_SJ_fSF_SG_NS4_17integral_constantINS4_4UMMA5MajorELSR_0EEESS_NSP_INSQ_7ScaleInELST_0EEESU_EEEEEENS4_6LayoutINS5_IJSC_SC_SC_EEENS5_IJNSA_ILi0EEESZ_SZ_EEEEENS5_IJNS4_10UnderscoreES12_S12_EEEEENS4_28SM100_TMA_2SM_LOAD_MULTICASTENS4_14ComposedLayoutINS4_7SwizzleILi2ELi4ELi3EEENS4_18smem_ptr_flag_bitsILi8EEENSX_INS5_IJNSA_ILi8EEESH_EEENS5_IJSH_SC_EEEEEEEvNS4_8identityENS4_18SM100_TMA_2SM_LOADES1F_vS1G_EENS_8epilogue10collective18CollectiveEpilogueINS1J_23Sm100TmaWarpSpecializedILi2ELi2ELi64ELb0ELb0EEEJNS5_IJSG_SG_SH_EEENS5_IJNSX_ISG_SC_EENSX_ISH_SC_EEEEESJ_SK_SJ_SK_NS1J_6fusion15FusionCallbacksIS1N_NS1S_17LinearCombinationISJ_fSJ_fLNS_15FloatRoundStyleE2EEES1O_S1R_JEEENS4_5SM1004TMEM4LOAD26SM100_TMEM_LOAD_32dp32b64xENS4_13SM90_TMA_LOADES1F_NS4_39AutoVectorizingCopyWithAssumedAlignmentILi128EEENS4_14SM90_TMA_STOREES1F_S24_S24_EEEvvEEEEvNT_6ParamsE,"aw",@nobits
	.sectionflags	@""
	.align	16
	.zero		1024


//--------------------- .nv.shared.reserved.0     --------------------------
	.section	.nv.shared.reserved.0,"aw",@nobits
	.weak		__nv_reservedSMEM_offset_0_alias
	.size		__nv_reservedSMEM_offset_0_alias, 0, 64
	.other		__nv_reservedSMEM_offset_0_alias,@"STO_CUDA_RESERVED_SHARED STV_DEFAULT"
__nv_reservedSMEM_offset_0_alias:
	.zero		0
.nv.shared.reserved.0:
	.zero		64
	.weak		__nv_reservedSMEM_tcgen05_partition
	.type		__nv_reservedSMEM_tcgen05_partition,@object
	.size		__nv_reservedSMEM_tcgen05_partition,(.L_0 - __nv_reservedSMEM_tcgen05_partition)
__nv_reservedSMEM_tcgen05_partition:
	.zero		32
.L_0:


//--------------------- .nv.global                --------------------------
	.section	.nv.global,"aw",@nobits
.nv.global:
	.type		_ZN39_INTERNAL_a1f7feda_4_k_cu_e087de78_93114cute1_E,@object
	.size		_ZN39_INTERNAL_a1f7feda_4_k_cu_e087de78_93114cute1_E,(_ZN39_INTERNAL_a1f7feda_4_k_cu_e087de78_93114cuda3std3__45__cpo6cbeginE - _ZN39_INTERNAL_a1f7feda_4_k_cu_e087de78_93114cute1_E)
_ZN39_INTERNAL_a1f7feda_4_k_cu_e087de78_93114cute1_E:
	.zero		1
	.type		_ZN39_INTERNAL_a1f7feda_4_k_cu_e087de78_93114cuda3std3__45__cpo6cbeginE,@object
	.size		_ZN39_INTERNAL_a1f7feda_4_k_cu_e087de78_93114cuda3std3__45__cpo6cbeginE,(_ZN39_INTERNAL_a1f7feda_4_k_cu_e087de78_93114cuda3std3__48in_placeE - _ZN39_INTERNAL_a1f7feda_4_k_cu_e087de78_93114cuda3std3__45__cpo6cbeginE)
_ZN39_INTERNAL_a1f7feda_4_k_cu_e087de78_93114cuda3std3__45__cpo6cbeginE:
	.zero		1
	.type		_ZN39_INTERNAL_a1f7feda_4_k_cu_e087de78_93114cuda3std3__48in_placeE,@object
	.size		_ZN39_INTERNAL_a1f7feda_4_k_cu_e087de78_93114cuda3std3__48in_placeE,(_ZN39_INTERNAL_a1f7feda_4_k_cu_e087de78_93114cuda3std6ranges3__45__cpo9iter_moveE - _ZN39_INTERNAL_a1f7feda_4_k_cu_e087de78_93114cuda3std3__48in_placeE)
_ZN39_INTERNAL_a1f7feda_4_k_cu_e087de78_93114cuda3std3__48in_placeE:
	.zero		1
	.type		_ZN39_INTERNAL_a1f7feda_4_k_cu_e087de78_93114cuda3std6ranges3__45__cpo9iter_moveE,@object
	.size		_ZN39_INTERNAL_a1f7feda_4_k_cu_e087de78_93114cuda3std6ranges3__45__cpo9iter_moveE,(_ZN39_INTERNAL_a1f7feda_4_k_cu_e087de78_93114cuda3std3__45__cpo5beginE - _ZN39_INTERNAL_a1f7feda_4_k_cu_e087de78_93114cuda3std6ranges3__45__cpo9iter_moveE)
_ZN39_INTERNAL_a1f7feda_4_k_cu_e087de78_93114cuda3std6ranges3__45__cpo9iter_moveE:
	.zero		1
	.type		_ZN39_INTERNAL_a1f7feda_4_k_cu_e087de78_93114cuda3std3__45__cpo5beginE,@object
	.size		_ZN39_INTERNAL_a1f7feda_4_k_cu_e087de78_93114cuda3std3__45__cpo5beginE,(_ZN39_INTERNAL_a1f7feda_4_k_cu_e087de78_93114cuda3std3__441_GLOBAL__N__a1f7feda_4_k_cu_e087de78_93116ignoreE - _ZN39_INTERNAL_a1f7feda_4_k_cu_e087de78_93114cuda3std3__45__cpo5beginE)
_ZN39_INTERNAL_a1f7feda_4_k_cu_e087de78_93114cuda3std3__45__cpo5beginE:
	.zero		1
	.type		_ZN39_INTERNAL_a1f7feda_4_k_cu_e087de78_93114cuda3std3__441_GLOBAL__N__a1f7feda_4_k_cu_e087de78_93116ignoreE,@object
	.size		_ZN39_INTERNAL_a1f7feda_4_k_cu_e087de78_93114cuda3std3__441_GLOBAL__N__a1f7feda_4_k_cu_e087de78_93116ignoreE,(_ZN39_INTERNAL_a1f7feda_4_k_cu_e087de78_93114cute7productE - _ZN39_INTERNAL_a1f7feda_4_k_cu_e087de78_93114cuda3std3__441_GLOBAL__N__a1f7feda_4_k_cu_e087de78_93116ignoreE)
_ZN39_INTERNAL_a1f7feda_4_k_cu_e087de78_93114cuda3std3__441_GLOBAL__N__a1f7feda_4_k_cu_e087de78_93116ignoreE:
	.zero		1
	.type		_ZN39_INTERNAL_a1f7feda_4_k_cu_e087de78_93114cute7productE,@object
	.size		_ZN39_INTERNAL_a1f7feda_4_k_cu_e087de78_93114cute7productE,(_ZN39_INTERNAL_a1f7feda_4_k_cu_e087de78_93114cuda3std3__45__cpo3endE - _ZN39_INTERNAL_a1f7feda_4_k_cu_e087de78_93114cute7productE)
_ZN39_INTERNAL_a1f7feda_4_k_cu_e087de78_93114cute7productE:
	.zero		1
	.type		_ZN39_INTERNAL_a1f7feda_4_k_cu_e087de78_93114cuda3std3__45__cpo3endE,@object
	.size		_ZN39_INTERNAL_a1f7feda_4_k_cu_e087de78_93114cuda3std3__45__cpo3endE,(_ZN39_INTERNAL_a1f7feda_4_k_cu_e087de78_93114cuda3std3__419piecewise_constructE - _ZN39_INTERNAL_a1f7feda_4_k_cu_e087de78_93114cuda3std3__45__cpo3endE)
_ZN39_INTERNAL_a1f7feda_4_k_cu_e087de78_93114cuda3std3__45__cpo3endE:
	.zero		1
	.type		_ZN39_INTERNAL_a1f7feda_4_k_cu_e087de78_93114cuda3std3__419piecewise_constructE,@object
	.size		_ZN39_INTERNAL_a1f7feda_4_k_cu_e087de78_93114cuda3std3__419piecewise_constructE,(_ZN39_INTERNAL_a1f7feda_4_k_cu_e087de78_93114cuda3std3__45__cpo4cendE - _ZN39_INTERNAL_a1f7feda_4_k_cu_e087de78_93114cuda3std3__419piecewise_constructE)
_ZN39_INTERNAL_a1f7feda_4_k_cu_e087de78_93114cuda3std3__419piecewise_constructE:
	.zero		1
	.type		_ZN39_INTERNAL_a1f7feda_4_k_cu_e087de78_93114cuda3std3__45__cpo4cendE,@object
	.size		_ZN39_INTERNAL_a1f7feda_4_k_cu_e087de78_93114cuda3std3__45__cpo4cendE,(_ZN39_INTERNAL_a1f7feda_4_k_cu_e087de78_93114cuda3std6ranges3__45__cpo4swapE - _ZN39_INTERNAL_a1f7feda_4_k_cu_e087de78_93114cuda3std3__45__cpo4cendE)
_ZN39_INTERNAL_a1f7feda_4_k_cu_e087de78_93114cuda3std3__45__cpo4cendE:
	.zero		1
	.type		_ZN39_INTERNAL_a1f7feda_4_k_cu_e087de78_93114cuda3std6ranges3__45__cpo4swapE,@object
	.size		_ZN39_INTERNAL_a1f7feda_4_k_cu_e087de78_93114cuda3std6ranges3__45__cpo4swapE,(.L_10 - _ZN39_INTERNAL_a1f7feda_4_k_cu_e087de78_93114cuda3std6ranges3__45__cpo4swapE)
_ZN39_INTERNAL_a1f7feda_4_k_cu_e087de78_93114cuda3std6ranges3__45__cpo4swapE:
	.zero		1
.L_10:


//--------------------- .nv.constant0._ZN7cutlass13device_kernelINS_4gemm6kernel13GemmUniversalIN4cute5tupleIJiiiiEEENS1_10collective13CollectiveMmaINS1_35MainloopSm100TmaUmmaWarpSpecializedILi5ELi2ELi4ENS5_IJNS4_1CILi2EEESB_NSA_ILi1EEEEEEEENS5_IJNSA_ILi256EEENSA_ILi128EEENSA_ILi64EEEEEENS_12float_e5m2_tENS5_IJlSC_lEEESJ_SK_NS4_8TiledMMAINS4_8MMA_AtomIJNS4_10MMA_TraitsINS4_25SM100_MMA_F8F6F4_2x1SM_SSEJSJ_SJ_fSF_SG_NS4_17integral_constantINS4_4UMMA5MajorELSR_0EEESS_NSP_INSQ_7ScaleInELST_0EEESU_EEEEEENS4_6LayoutINS5_IJSC_SC_SC_EEENS5_IJNSA_ILi0EEESZ_SZ_EEEEENS5_IJNS4_10UnderscoreES12_S12_EEEEENS4_28SM100_TMA_2SM_LOAD_MULTICASTENS4_14ComposedLayoutINS4_7SwizzleILi2ELi4ELi3EEENS4_18smem_ptr_flag_bitsILi8EEENSX_INS5_IJNSA_ILi8EEESH_EEENS5_IJSH_SC_EEEEEEEvNS4_8identityENS4_18SM100_TMA_2SM_LOADES1F_vS1G_EENS_8epilogue10collective18CollectiveEpilogueINS1J_23Sm100TmaWarpSpecializedILi2ELi2ELi64ELb0ELb0EEEJNS5_IJSG_SG_SH_EEENS5_IJNSX_ISG_SC_EENSX_ISH_SC_EEEEESJ_SK_SJ_SK_NS1J_6fusion15FusionCallbacksIS1N_NS1S_17LinearCombinationISJ_fSJ_fLNS_15FloatRoundStyleE2EEES1O_S1R_JEEENS4_5SM1004TMEM4LOAD26SM100_TMEM_LOAD_32dp32b64xENS4_13SM90_TMA_LOADES1F_NS4_39AutoVectorizingCopyWithAssumedAlignmentILi128EEENS4_14SM90_TMA_STOREES1F_S24_S24_EEEvvEEEEvNT_6ParamsE --------------------------
	.section	.nv.constant0._ZN7cutlass13device_kernelINS_4gemm6kernel13GemmUniversalIN4cute5tupleIJiiiiEEENS1_10collective13CollectiveMmaINS1_35MainloopSm100TmaUmmaWarpSpecializedILi5ELi2ELi4ENS5_IJNS4_1CILi2EEESB_NSA_ILi1EEEEEEEENS5_IJNSA_ILi256EEENSA_ILi128EEENSA_ILi64EEEEEENS_12float_e5m2_tENS5_IJlSC_lEEESJ_SK_NS4_8TiledMMAINS4_8MMA_AtomIJNS4_10MMA_TraitsINS4_25SM100_MMA_F8F6F4_2x1SM_SSEJSJ_SJ_fSF_SG_NS4_17integral_constantINS4_4UMMA5MajorELSR_0EEESS_NSP_INSQ_7ScaleInELST_0EEESU_EEEEEENS4_6LayoutINS5_IJSC_SC_SC_EEENS5_IJNSA_ILi0EEESZ_SZ_EEEEENS5_IJNS4_10UnderscoreES12_S12_EEEEENS4_28SM100_TMA_2SM_LOAD_MULTICASTENS4_14ComposedLayoutINS4_7SwizzleILi2ELi4ELi3EEENS4_18smem_ptr_flag_bitsILi8EEENSX_INS5_IJNSA_ILi8EEESH_EEENS5_IJSH_SC_EEEEEEEvNS4_8identityENS4_18SM100_TMA_2SM_LOADES1F_vS1G_EENS_8epilogue10collective18CollectiveEpilogueINS1J_23Sm100TmaWarpSpecializedILi2ELi2ELi64ELb0ELb0EEEJNS5_IJSG_SG_SH_EEENS5_IJNSX_ISG_SC_EENSX_ISH_SC_EEEEESJ_SK_SJ_SK_NS1J_6fusion15FusionCallbacksIS1N_NS1S_17LinearCombinationISJ_fSJ_fLNS_15FloatRoundStyleE2EEES1O_S1R_JEEENS4_5SM1004TMEM4LOAD26SM100_TMEM_LOAD_32dp32b64xENS4_13SM90_TMA_LOADES1F_NS4_39AutoVectorizingCopyWithAssumedAlignmentILi128EEENS4_14SM90_TMA_STOREES1F_S24_S24_EEEvvEEEEvNT_6ParamsE,"a",@progbits
	.sectionflags	@""
	.align	4
.nv.constant0._ZN7cutlass13device_kernelINS_4gemm6kernel13GemmUniversalIN4cute5tupleIJiiiiEEENS1_10collective13CollectiveMmaINS1_35MainloopSm100TmaUmmaWarpSpecializedILi5ELi2ELi4ENS5_IJNS4_1CILi2EEESB_NSA_ILi1EEEEEEEENS5_IJNSA_ILi256EEENSA_ILi128EEENSA_ILi64EEEEEENS_12float_e5m2_tENS5_IJlSC_lEEESJ_SK_NS4_8TiledMMAINS4_8MMA_AtomIJNS4_10MMA_TraitsINS4_25SM100_MMA_F8F6F4_2x1SM_SSEJSJ_SJ_fSF_SG_NS4_17integral_constantINS4_4UMMA5MajorELSR_0EEESS_NSP_INSQ_7ScaleInELST_0EEESU_EEEEEENS4_6LayoutINS5_IJSC_SC_SC_EEENS5_IJNSA_ILi0EEESZ_SZ_EEEEENS5_IJNS4_10UnderscoreES12_S12_EEEEENS4_28SM100_TMA_2SM_LOAD_MULTICASTENS4_14ComposedLayoutINS4_7SwizzleILi2ELi4ELi3EEENS4_18smem_ptr_flag_bitsILi8EEENSX_INS5_IJNSA_ILi8EEESH_EEENS5_IJSH_SC_EEEEEEEvNS4_8identityENS4_18SM100_TMA_2SM_LOADES1F_vS1G_EENS_8epilogue10collective18CollectiveEpilogueINS1J_23Sm100TmaWarpSpecializedILi2ELi2ELi64ELb0ELb0EEEJNS5_IJSG_SG_SH_EEENS5_IJNSX_ISG_SC_EENSX_ISH_SC_EEEEESJ_SK_SJ_SK_NS1J_6fusion15FusionCallbacksIS1N_NS1S_17LinearCombinationISJ_fSJ_fLNS_15FloatRoundStyleE2EEES1O_S1R_JEEENS4_5SM1004TMEM4LOAD26SM100_TMEM_LOAD_32dp32b64xENS4_13SM90_TMA_LOADES1F_NS4_39AutoVectorizingCopyWithAssumedAlignmentILi128EEENS4_14SM90_TMA_STOREES1F_S24_S24_EEEvvEEEEvNT_6ParamsE:
	.zero		2944


//--------------------- SYMBOLS --------------------------

	.type		.nv.reservedSmem.offset0,@object
	.size		.nv.reservedSmem.offset0,0x4
	.type		.nv.reservedSmem.cap,@object
	.size		.nv.reservedSmem.cap,0x4
	.type		__assertfail,@function
